//
// Generated by NVIDIA NVVM Compiler
//
// Compiler Build ID: CL-36424714
// Cuda compilation tools, release 13.0, V13.0.88
// Based on NVVM 20.0.0
//

.version 9.0
.target sm_100
.address_size 64


.func _Z21batched_affine3d_implILi2EEvPfPKfS2_iiiiiii(
	.param .b64 _Z21batched_affine3d_implILi2EEvPfPKfS2_iiiiiii_param_0,
	.param .b64 _Z21batched_affine3d_implILi2EEvPfPKfS2_iiiiiii_param_1,
	.param .b64 _Z21batched_affine3d_implILi2EEvPfPKfS2_iiiiiii_param_2,
	.param .b32 _Z21batched_affine3d_implILi2EEvPfPKfS2_iiiiiii_param_3,
	.param .b32 _Z21batched_affine3d_implILi2EEvPfPKfS2_iiiiiii_param_4,
	.param .b32 _Z21batched_affine3d_implILi2EEvPfPKfS2_iiiiiii_param_5,
	.param .b32 _Z21batched_affine3d_implILi2EEvPfPKfS2_iiiiiii_param_6,
	.param .b32 _Z21batched_affine3d_implILi2EEvPfPKfS2_iiiiiii_param_7,
	.param .b32 _Z21batched_affine3d_implILi2EEvPfPKfS2_iiiiiii_param_8,
	.param .b32 _Z21batched_affine3d_implILi2EEvPfPKfS2_iiiiiii_param_9
)
{
	.reg .pred 	%p<7>;
	.reg .b32 	%r<87>;
	.reg .b32 	%f<141>;
	.reg .b64 	%rd<37>;

	ld.param.u64 	%rd6, [_Z21batched_affine3d_implILi2EEvPfPKfS2_iiiiiii_param_0];
	ld.param.u64 	%rd7, [_Z21batched_affine3d_implILi2EEvPfPKfS2_iiiiiii_param_1];
	ld.param.u64 	%rd8, [_Z21batched_affine3d_implILi2EEvPfPKfS2_iiiiiii_param_2];
	ld.param.u32 	%r12, [_Z21batched_affine3d_implILi2EEvPfPKfS2_iiiiiii_param_3];
	ld.param.u32 	%r6, [_Z21batched_affine3d_implILi2EEvPfPKfS2_iiiiiii_param_4];
	ld.param.u32 	%r7, [_Z21batched_affine3d_implILi2EEvPfPKfS2_iiiiiii_param_5];
	ld.param.u32 	%r8, [_Z21batched_affine3d_implILi2EEvPfPKfS2_iiiiiii_param_6];
	ld.param.u32 	%r11, [_Z21batched_affine3d_implILi2EEvPfPKfS2_iiiiiii_param_9];
	mov.u32 	%r13, %ctaid.x;
	mov.u32 	%r14, %ntid.x;
	mov.u32 	%r15, %tid.x;
	mad.lo.s32 	%r16, %r13, %r14, %r15;
	mul.lo.s32 	%r17, %r8, %r7;
	div.s32 	%r18, %r16, %r17;
	mul.lo.s32 	%r19, %r17, %r6;
	mul.lo.s32 	%r20, %r18, %r17;
	sub.s32 	%r21, %r16, %r20;
	mad.lo.s32 	%r1, %r19, %r18, %r21;
	setp.ge.s32 	%p1, %r1, %r12;
	@%p1 bra 	$L__BB0_7;
	ld.param.u32 	%r83, [_Z21batched_affine3d_implILi2EEvPfPKfS2_iiiiiii_param_8];
	ld.param.u32 	%r80, [_Z21batched_affine3d_implILi2EEvPfPKfS2_iiiiiii_param_7];
	ld.param.u32 	%r78, [_Z21batched_affine3d_implILi2EEvPfPKfS2_iiiiiii_param_6];
	ld.param.u32 	%r76, [_Z21batched_affine3d_implILi2EEvPfPKfS2_iiiiiii_param_5];
	mul.wide.s32 	%rd9, %r1, 4;
	add.s64 	%rd36, %rd6, %rd9;
	div.s32 	%r22, %r1, %r78;
	mul.lo.s32 	%r23, %r22, %r78;
	sub.s32 	%r24, %r1, %r23;
	cvt.rn.f32.s32 	%f16, %r24;
	div.s32 	%r25, %r22, %r76;
	mul.lo.s32 	%r26, %r25, %r76;
	sub.s32 	%r27, %r22, %r26;
	cvt.rn.f32.s32 	%f17, %r27;
	div.s32 	%r28, %r25, %r6;
	mul.lo.s32 	%r29, %r28, %r6;
	sub.s32 	%r30, %r25, %r29;
	cvt.rn.f32.s32 	%f18, %r30;
	shl.b32 	%r31, %r28, 4;
	mul.wide.s32 	%rd10, %r31, 4;
	add.s64 	%rd11, %rd8, %rd10;
	ld.f32 	%f1, [%rd11+8];
	ld.f32 	%f2, [%rd11+24];
	ld.f32 	%f3, [%rd11+40];
	ld.f32 	%f19, [%rd11];
	ld.f32 	%f20, [%rd11+4];
	mul.f32 	%f21, %f20, %f17;
	fma.rn.f32 	%f22, %f19, %f16, %f21;
	fma.rn.f32 	%f23, %f1, %f18, %f22;
	ld.f32 	%f24, [%rd11+12];
	add.f32 	%f140, %f24, %f23;
	ld.f32 	%f25, [%rd11+16];
	ld.f32 	%f26, [%rd11+20];
	mul.f32 	%f27, %f26, %f17;
	fma.rn.f32 	%f28, %f25, %f16, %f27;
	fma.rn.f32 	%f29, %f2, %f18, %f28;
	ld.f32 	%f30, [%rd11+28];
	add.f32 	%f139, %f30, %f29;
	ld.f32 	%f31, [%rd11+32];
	ld.f32 	%f32, [%rd11+36];
	mul.f32 	%f33, %f32, %f17;
	fma.rn.f32 	%f34, %f31, %f16, %f33;
	fma.rn.f32 	%f35, %f3, %f18, %f34;
	ld.f32 	%f36, [%rd11+44];
	add.f32 	%f138, %f36, %f35;
	mul.lo.s32 	%r2, %r11, %r83;
	mul.lo.s32 	%r32, %r2, %r80;
	mul.lo.s32 	%r33, %r32, %r28;
	mul.wide.s32 	%rd12, %r33, 4;
	add.s64 	%rd2, %rd7, %rd12;
	setp.lt.s32 	%p2, %r6, 1;
	@%p2 bra 	$L__BB0_7;
	setp.eq.s32 	%p3, %r6, 1;
	@%p3 bra 	$L__BB0_5;
	and.b32  	%r34, %r6, 2147483646;
	neg.s32 	%r86, %r34;
	add.s32 	%r37, %r11, -1;
	mul.wide.s32 	%rd15, %r11, 4;
	mul.wide.s32 	%rd17, %r2, 4;
$L__BB0_4:
	ld.param.u32 	%r84, [_Z21batched_affine3d_implILi2EEvPfPKfS2_iiiiiii_param_8];
	ld.param.u32 	%r81, [_Z21batched_affine3d_implILi2EEvPfPKfS2_iiiiiii_param_7];
	ld.param.u32 	%r79, [_Z21batched_affine3d_implILi2EEvPfPKfS2_iiiiiii_param_6];
	ld.param.u32 	%r77, [_Z21batched_affine3d_implILi2EEvPfPKfS2_iiiiiii_param_5];
	cvt.rmi.f32.f32 	%f37, %f140;
	cvt.rmi.f32.f32 	%f38, %f139;
	cvt.rmi.f32.f32 	%f39, %f138;
	cvt.rzi.s32.f32 	%r35, %f37;
	max.s32 	%r36, %r35, 0;
	min.s32 	%r38, %r36, %r37;
	cvt.rzi.s32.f32 	%r39, %f38;
	max.s32 	%r40, %r39, 0;
	add.s32 	%r41, %r84, -1;
	min.s32 	%r42, %r40, %r41;
	cvt.rzi.s32.f32 	%r43, %f39;
	max.s32 	%r44, %r43, 0;
	add.s32 	%r45, %r81, -1;
	min.s32 	%r46, %r44, %r45;
	mad.lo.s32 	%r47, %r42, %r11, %r38;
	mad.lo.s32 	%r48, %r46, %r2, %r47;
	sub.f32 	%f40, %f140, %f37;
	sub.f32 	%f41, %f139, %f38;
	sub.f32 	%f42, %f138, %f39;
	mul.wide.s32 	%rd13, %r48, 4;
	add.s64 	%rd14, %rd2, %rd13;
	ld.f32 	%f43, [%rd14];
	mov.f32 	%f44, 0f3F800000;
	sub.f32 	%f45, %f44, %f40;
	ld.f32 	%f46, [%rd14+4];
	mul.f32 	%f47, %f40, %f46;
	fma.rn.f32 	%f48, %f45, %f43, %f47;
	add.s64 	%rd16, %rd14, %rd15;
	ld.f32 	%f49, [%rd16];
	ld.f32 	%f50, [%rd16+4];
	mul.f32 	%f51, %f40, %f50;
	fma.rn.f32 	%f52, %f45, %f49, %f51;
	add.s64 	%rd18, %rd14, %rd17;
	ld.f32 	%f53, [%rd18];
	ld.f32 	%f54, [%rd18+4];
	mul.f32 	%f55, %f40, %f54;
	fma.rn.f32 	%f56, %f45, %f53, %f55;
	add.s64 	%rd19, %rd18, %rd15;
	ld.f32 	%f57, [%rd19];
	ld.f32 	%f58, [%rd19+4];
	mul.f32 	%f59, %f40, %f58;
	fma.rn.f32 	%f60, %f45, %f57, %f59;
	sub.f32 	%f61, %f44, %f41;
	mul.f32 	%f62, %f41, %f52;
	fma.rn.f32 	%f63, %f61, %f48, %f62;
	mul.f32 	%f64, %f41, %f60;
	fma.rn.f32 	%f65, %f61, %f56, %f64;
	sub.f32 	%f66, %f44, %f42;
	mul.f32 	%f67, %f42, %f65;
	fma.rn.f32 	%f68, %f66, %f63, %f67;
	st.f32 	[%rd36], %f68;
	mul.lo.s32 	%r49, %r79, %r77;
	mul.wide.s32 	%rd20, %r49, 4;
	add.s64 	%rd21, %rd36, %rd20;
	add.f32 	%f69, %f1, %f140;
	add.f32 	%f70, %f2, %f139;
	add.f32 	%f71, %f3, %f138;
	cvt.rmi.f32.f32 	%f72, %f69;
	cvt.rmi.f32.f32 	%f73, %f70;
	cvt.rmi.f32.f32 	%f74, %f71;
	cvt.rzi.s32.f32 	%r50, %f72;
	max.s32 	%r51, %r50, 0;
	min.s32 	%r52, %r51, %r37;
	cvt.rzi.s32.f32 	%r53, %f73;
	max.s32 	%r54, %r53, 0;
	min.s32 	%r55, %r54, %r41;
	cvt.rzi.s32.f32 	%r56, %f74;
	max.s32 	%r57, %r56, 0;
	min.s32 	%r58, %r57, %r45;
	mad.lo.s32 	%r59, %r55, %r11, %r52;
	mad.lo.s32 	%r60, %r58, %r2, %r59;
	sub.f32 	%f75, %f69, %f72;
	sub.f32 	%f76, %f70, %f73;
	sub.f32 	%f77, %f71, %f74;
	mul.wide.s32 	%rd22, %r60, 4;
	add.s64 	%rd23, %rd2, %rd22;
	ld.f32 	%f78, [%rd23];
	sub.f32 	%f79, %f44, %f75;
	ld.f32 	%f80, [%rd23+4];
	mul.f32 	%f81, %f75, %f80;
	fma.rn.f32 	%f82, %f79, %f78, %f81;
	add.s64 	%rd24, %rd23, %rd15;
	ld.f32 	%f83, [%rd24];
	ld.f32 	%f84, [%rd24+4];
	mul.f32 	%f85, %f75, %f84;
	fma.rn.f32 	%f86, %f79, %f83, %f85;
	add.s64 	%rd25, %rd23, %rd17;
	ld.f32 	%f87, [%rd25];
	ld.f32 	%f88, [%rd25+4];
	mul.f32 	%f89, %f75, %f88;
	fma.rn.f32 	%f90, %f79, %f87, %f89;
	add.s64 	%rd26, %rd25, %rd15;
	ld.f32 	%f91, [%rd26];
	ld.f32 	%f92, [%rd26+4];
	mul.f32 	%f93, %f75, %f92;
	fma.rn.f32 	%f94, %f79, %f91, %f93;
	sub.f32 	%f95, %f44, %f76;
	mul.f32 	%f96, %f76, %f86;
	fma.rn.f32 	%f97, %f95, %f82, %f96;
	mul.f32 	%f98, %f76, %f94;
	fma.rn.f32 	%f99, %f95, %f90, %f98;
	sub.f32 	%f100, %f44, %f77;
	mul.f32 	%f101, %f77, %f99;
	fma.rn.f32 	%f102, %f100, %f97, %f101;
	st.f32 	[%rd21], %f102;
	add.f32 	%f140, %f1, %f69;
	add.f32 	%f139, %f2, %f70;
	add.f32 	%f138, %f3, %f71;
	mul.wide.s32 	%rd27, %r49, 8;
	add.s64 	%rd36, %rd36, %rd27;
	add.s32 	%r86, %r86, 2;
	setp.ne.s32 	%p4, %r86, 0;
	@%p4 bra 	$L__BB0_4;
$L__BB0_5:
	and.b32  	%r61, %r6, 1;
	setp.eq.b32 	%p5, %r61, 1;
	not.pred 	%p6, %p5;
	@%p6 bra 	$L__BB0_7;
	ld.param.u32 	%r85, [_Z21batched_affine3d_implILi2EEvPfPKfS2_iiiiiii_param_8];
	ld.param.u32 	%r82, [_Z21batched_affine3d_implILi2EEvPfPKfS2_iiiiiii_param_7];
	cvt.rmi.f32.f32 	%f103, %f140;
	cvt.rmi.f32.f32 	%f104, %f139;
	cvt.rmi.f32.f32 	%f105, %f138;
	cvt.rzi.s32.f32 	%r62, %f103;
	max.s32 	%r63, %r62, 0;
	add.s32 	%r64, %r11, -1;
	min.s32 	%r65, %r63, %r64;
	cvt.rzi.s32.f32 	%r66, %f104;
	max.s32 	%r67, %r66, 0;
	add.s32 	%r68, %r85, -1;
	min.s32 	%r69, %r67, %r68;
	cvt.rzi.s32.f32 	%r70, %f105;
	max.s32 	%r71, %r70, 0;
	add.s32 	%r72, %r82, -1;
	min.s32 	%r73, %r71, %r72;
	mad.lo.s32 	%r74, %r69, %r11, %r65;
	mad.lo.s32 	%r75, %r73, %r2, %r74;
	sub.f32 	%f106, %f140, %f103;
	sub.f32 	%f107, %f139, %f104;
	sub.f32 	%f108, %f138, %f105;
	mul.wide.s32 	%rd28, %r75, 4;
	add.s64 	%rd29, %rd2, %rd28;
	ld.f32 	%f109, [%rd29];
	mov.f32 	%f110, 0f3F800000;
	sub.f32 	%f111, %f110, %f106;
	ld.f32 	%f112, [%rd29+4];
	mul.f32 	%f113, %f106, %f112;
	fma.rn.f32 	%f114, %f111, %f109, %f113;
	mul.wide.s32 	%rd30, %r11, 4;
	add.s64 	%rd31, %rd29, %rd30;
	ld.f32 	%f115, [%rd31];
	ld.f32 	%f116, [%rd31+4];
	mul.f32 	%f117, %f106, %f116;
	fma.rn.f32 	%f118, %f111, %f115, %f117;
	mul.wide.s32 	%rd32, %r2, 4;
	add.s64 	%rd33, %rd29, %rd32;
	ld.f32 	%f119, [%rd33];
	ld.f32 	%f120, [%rd33+4];
	mul.f32 	%f121, %f106, %f120;
	fma.rn.f32 	%f122, %f111, %f119, %f121;
	add.s64 	%rd34, %rd33, %rd30;
	ld.f32 	%f123, [%rd34];
	ld.f32 	%f124, [%rd34+4];
	mul.f32 	%f125, %f106, %f124;
	fma.rn.f32 	%f126, %f111, %f123, %f125;
	sub.f32 	%f127, %f110, %f107;
	mul.f32 	%f128, %f107, %f118;
	fma.rn.f32 	%f129, %f127, %f114, %f128;
	mul.f32 	%f130, %f107, %f126;
	fma.rn.f32 	%f131, %f127, %f122, %f130;
	sub.f32 	%f132, %f110, %f108;
	mul.f32 	%f133, %f108, %f131;
	fma.rn.f32 	%f134, %f132, %f129, %f133;
	st.f32 	[%rd36], %f134;
$L__BB0_7:
	ret;

}
.func _Z21batched_affine3d_implILi1EEvPfPKfS2_iiiiiii(
	.param .b64 _Z21batched_affine3d_implILi1EEvPfPKfS2_iiiiiii_param_0,
	.param .b64 _Z21batched_affine3d_implILi1EEvPfPKfS2_iiiiiii_param_1,
	.param .b64 _Z21batched_affine3d_implILi1EEvPfPKfS2_iiiiiii_param_2,
	.param .b32 _Z21batched_affine3d_implILi1EEvPfPKfS2_iiiiiii_param_3,
	.param .b32 _Z21batched_affine3d_implILi1EEvPfPKfS2_iiiiiii_param_4,
	.param .b32 _Z21batched_affine3d_implILi1EEvPfPKfS2_iiiiiii_param_5,
	.param .b32 _Z21batched_affine3d_implILi1EEvPfPKfS2_iiiiiii_param_6,
	.param .b32 _Z21batched_affine3d_implILi1EEvPfPKfS2_iiiiiii_param_7,
	.param .b32 _Z21batched_affine3d_implILi1EEvPfPKfS2_iiiiiii_param_8,
	.param .b32 _Z21batched_affine3d_implILi1EEvPfPKfS2_iiiiiii_param_9
)
{
	.reg .pred 	%p<7>;
	.reg .b32 	%r<83>;
	.reg .b32 	%f<141>;
	.reg .b64 	%rd<37>;

	ld.param.u64 	%rd6, [_Z21batched_affine3d_implILi1EEvPfPKfS2_iiiiiii_param_0];
	ld.param.u64 	%rd7, [_Z21batched_affine3d_implILi1EEvPfPKfS2_iiiiiii_param_1];
	ld.param.u64 	%rd8, [_Z21batched_affine3d_implILi1EEvPfPKfS2_iiiiiii_param_2];
	ld.param.u32 	%r12, [_Z21batched_affine3d_implILi1EEvPfPKfS2_iiiiiii_param_3];
	ld.param.u32 	%r6, [_Z21batched_affine3d_implILi1EEvPfPKfS2_iiiiiii_param_4];
	ld.param.u32 	%r7, [_Z21batched_affine3d_implILi1EEvPfPKfS2_iiiiiii_param_5];
	ld.param.u32 	%r8, [_Z21batched_affine3d_implILi1EEvPfPKfS2_iiiiiii_param_6];
	ld.param.u32 	%r11, [_Z21batched_affine3d_implILi1EEvPfPKfS2_iiiiiii_param_9];
	mov.u32 	%r13, %ctaid.x;
	mov.u32 	%r14, %ntid.x;
	mov.u32 	%r15, %tid.x;
	mad.lo.s32 	%r16, %r13, %r14, %r15;
	div.s32 	%r17, %r16, %r8;
	mul.lo.s32 	%r18, %r8, %r7;
	mul.lo.s32 	%r19, %r17, %r8;
	sub.s32 	%r20, %r16, %r19;
	mad.lo.s32 	%r1, %r18, %r17, %r20;
	setp.ge.s32 	%p1, %r1, %r12;
	@%p1 bra 	$L__BB1_7;
	ld.param.u32 	%r79, [_Z21batched_affine3d_implILi1EEvPfPKfS2_iiiiiii_param_8];
	ld.param.u32 	%r76, [_Z21batched_affine3d_implILi1EEvPfPKfS2_iiiiiii_param_7];
	ld.param.u32 	%r74, [_Z21batched_affine3d_implILi1EEvPfPKfS2_iiiiiii_param_6];
	mul.wide.s32 	%rd9, %r1, 4;
	add.s64 	%rd36, %rd6, %rd9;
	div.s32 	%r21, %r1, %r74;
	mul.lo.s32 	%r22, %r21, %r74;
	sub.s32 	%r23, %r1, %r22;
	cvt.rn.f32.s32 	%f16, %r23;
	div.s32 	%r24, %r21, %r7;
	mul.lo.s32 	%r25, %r24, %r7;
	sub.s32 	%r26, %r21, %r25;
	cvt.rn.f32.s32 	%f17, %r26;
	div.s32 	%r27, %r24, %r6;
	mul.lo.s32 	%r28, %r27, %r6;
	sub.s32 	%r29, %r24, %r28;
	cvt.rn.f32.s32 	%f18, %r29;
	shl.b32 	%r30, %r27, 4;
	mul.wide.s32 	%rd10, %r30, 4;
	add.s64 	%rd11, %rd8, %rd10;
	ld.f32 	%f1, [%rd11+4];
	ld.f32 	%f2, [%rd11+20];
	ld.f32 	%f3, [%rd11+36];
	ld.f32 	%f19, [%rd11];
	mul.f32 	%f20, %f1, %f17;
	fma.rn.f32 	%f21, %f19, %f16, %f20;
	ld.f32 	%f22, [%rd11+8];
	fma.rn.f32 	%f23, %f22, %f18, %f21;
	ld.f32 	%f24, [%rd11+12];
	add.f32 	%f140, %f24, %f23;
	ld.f32 	%f25, [%rd11+16];
	mul.f32 	%f26, %f2, %f17;
	fma.rn.f32 	%f27, %f25, %f16, %f26;
	ld.f32 	%f28, [%rd11+24];
	fma.rn.f32 	%f29, %f28, %f18, %f27;
	ld.f32 	%f30, [%rd11+28];
	add.f32 	%f139, %f30, %f29;
	ld.f32 	%f31, [%rd11+32];
	mul.f32 	%f32, %f3, %f17;
	fma.rn.f32 	%f33, %f31, %f16, %f32;
	ld.f32 	%f34, [%rd11+40];
	fma.rn.f32 	%f35, %f34, %f18, %f33;
	ld.f32 	%f36, [%rd11+44];
	add.f32 	%f138, %f36, %f35;
	mul.lo.s32 	%r2, %r11, %r79;
	mul.lo.s32 	%r31, %r2, %r76;
	mul.lo.s32 	%r32, %r31, %r27;
	mul.wide.s32 	%rd12, %r32, 4;
	add.s64 	%rd2, %rd7, %rd12;
	setp.lt.s32 	%p2, %r7, 1;
	@%p2 bra 	$L__BB1_7;
	setp.eq.s32 	%p3, %r7, 1;
	@%p3 bra 	$L__BB1_5;
	and.b32  	%r33, %r7, 2147483646;
	neg.s32 	%r82, %r33;
	add.s32 	%r36, %r11, -1;
	mul.wide.s32 	%rd15, %r11, 4;
	mul.wide.s32 	%rd17, %r2, 4;
$L__BB1_4:
	ld.param.u32 	%r80, [_Z21batched_affine3d_implILi1EEvPfPKfS2_iiiiiii_param_8];
	ld.param.u32 	%r77, [_Z21batched_affine3d_implILi1EEvPfPKfS2_iiiiiii_param_7];
	ld.param.u32 	%r75, [_Z21batched_affine3d_implILi1EEvPfPKfS2_iiiiiii_param_6];
	cvt.rmi.f32.f32 	%f37, %f140;
	cvt.rmi.f32.f32 	%f38, %f139;
	cvt.rmi.f32.f32 	%f39, %f138;
	cvt.rzi.s32.f32 	%r34, %f37;
	max.s32 	%r35, %r34, 0;
	min.s32 	%r37, %r35, %r36;
	cvt.rzi.s32.f32 	%r38, %f38;
	max.s32 	%r39, %r38, 0;
	add.s32 	%r40, %r80, -1;
	min.s32 	%r41, %r39, %r40;
	cvt.rzi.s32.f32 	%r42, %f39;
	max.s32 	%r43, %r42, 0;
	add.s32 	%r44, %r77, -1;
	min.s32 	%r45, %r43, %r44;
	mad.lo.s32 	%r46, %r41, %r11, %r37;
	mad.lo.s32 	%r47, %r45, %r2, %r46;
	sub.f32 	%f40, %f140, %f37;
	sub.f32 	%f41, %f139, %f38;
	sub.f32 	%f42, %f138, %f39;
	mul.wide.s32 	%rd13, %r47, 4;
	add.s64 	%rd14, %rd2, %rd13;
	ld.f32 	%f43, [%rd14];
	mov.f32 	%f44, 0f3F800000;
	sub.f32 	%f45, %f44, %f40;
	ld.f32 	%f46, [%rd14+4];
	mul.f32 	%f47, %f40, %f46;
	fma.rn.f32 	%f48, %f45, %f43, %f47;
	add.s64 	%rd16, %rd14, %rd15;
	ld.f32 	%f49, [%rd16];
	ld.f32 	%f50, [%rd16+4];
	mul.f32 	%f51, %f40, %f50;
	fma.rn.f32 	%f52, %f45, %f49, %f51;
	add.s64 	%rd18, %rd14, %rd17;
	ld.f32 	%f53, [%rd18];
	ld.f32 	%f54, [%rd18+4];
	mul.f32 	%f55, %f40, %f54;
	fma.rn.f32 	%f56, %f45, %f53, %f55;
	add.s64 	%rd19, %rd18, %rd15;
	ld.f32 	%f57, [%rd19];
	ld.f32 	%f58, [%rd19+4];
	mul.f32 	%f59, %f40, %f58;
	fma.rn.f32 	%f60, %f45, %f57, %f59;
	sub.f32 	%f61, %f44, %f41;
	mul.f32 	%f62, %f41, %f52;
	fma.rn.f32 	%f63, %f61, %f48, %f62;
	mul.f32 	%f64, %f41, %f60;
	fma.rn.f32 	%f65, %f61, %f56, %f64;
	sub.f32 	%f66, %f44, %f42;
	mul.f32 	%f67, %f42, %f65;
	fma.rn.f32 	%f68, %f66, %f63, %f67;
	st.f32 	[%rd36], %f68;
	mul.wide.s32 	%rd20, %r75, 4;
	add.s64 	%rd21, %rd36, %rd20;
	add.f32 	%f69, %f1, %f140;
	add.f32 	%f70, %f2, %f139;
	add.f32 	%f71, %f3, %f138;
	cvt.rmi.f32.f32 	%f72, %f69;
	cvt.rmi.f32.f32 	%f73, %f70;
	cvt.rmi.f32.f32 	%f74, %f71;
	cvt.rzi.s32.f32 	%r48, %f72;
	max.s32 	%r49, %r48, 0;
	min.s32 	%r50, %r49, %r36;
	cvt.rzi.s32.f32 	%r51, %f73;
	max.s32 	%r52, %r51, 0;
	min.s32 	%r53, %r52, %r40;
	cvt.rzi.s32.f32 	%r54, %f74;
	max.s32 	%r55, %r54, 0;
	min.s32 	%r56, %r55, %r44;
	mad.lo.s32 	%r57, %r53, %r11, %r50;
	mad.lo.s32 	%r58, %r56, %r2, %r57;
	sub.f32 	%f75, %f69, %f72;
	sub.f32 	%f76, %f70, %f73;
	sub.f32 	%f77, %f71, %f74;
	mul.wide.s32 	%rd22, %r58, 4;
	add.s64 	%rd23, %rd2, %rd22;
	ld.f32 	%f78, [%rd23];
	sub.f32 	%f79, %f44, %f75;
	ld.f32 	%f80, [%rd23+4];
	mul.f32 	%f81, %f75, %f80;
	fma.rn.f32 	%f82, %f79, %f78, %f81;
	add.s64 	%rd24, %rd23, %rd15;
	ld.f32 	%f83, [%rd24];
	ld.f32 	%f84, [%rd24+4];
	mul.f32 	%f85, %f75, %f84;
	fma.rn.f32 	%f86, %f79, %f83, %f85;
	add.s64 	%rd25, %rd23, %rd17;
	ld.f32 	%f87, [%rd25];
	ld.f32 	%f88, [%rd25+4];
	mul.f32 	%f89, %f75, %f88;
	fma.rn.f32 	%f90, %f79, %f87, %f89;
	add.s64 	%rd26, %rd25, %rd15;
	ld.f32 	%f91, [%rd26];
	ld.f32 	%f92, [%rd26+4];
	mul.f32 	%f93, %f75, %f92;
	fma.rn.f32 	%f94, %f79, %f91, %f93;
	sub.f32 	%f95, %f44, %f76;
	mul.f32 	%f96, %f76, %f86;
	fma.rn.f32 	%f97, %f95, %f82, %f96;
	mul.f32 	%f98, %f76, %f94;
	fma.rn.f32 	%f99, %f95, %f90, %f98;
	sub.f32 	%f100, %f44, %f77;
	mul.f32 	%f101, %f77, %f99;
	fma.rn.f32 	%f102, %f100, %f97, %f101;
	st.f32 	[%rd21], %f102;
	add.f32 	%f140, %f1, %f69;
	add.f32 	%f139, %f2, %f70;
	add.f32 	%f138, %f3, %f71;
	mul.wide.s32 	%rd27, %r75, 8;
	add.s64 	%rd36, %rd36, %rd27;
	add.s32 	%r82, %r82, 2;
	setp.ne.s32 	%p4, %r82, 0;
	@%p4 bra 	$L__BB1_4;
$L__BB1_5:
	and.b32  	%r59, %r7, 1;
	setp.eq.b32 	%p5, %r59, 1;
	not.pred 	%p6, %p5;
	@%p6 bra 	$L__BB1_7;
	ld.param.u32 	%r81, [_Z21batched_affine3d_implILi1EEvPfPKfS2_iiiiiii_param_8];
	ld.param.u32 	%r78, [_Z21batched_affine3d_implILi1EEvPfPKfS2_iiiiiii_param_7];
	cvt.rmi.f32.f32 	%f103, %f140;
	cvt.rmi.f32.f32 	%f104, %f139;
	cvt.rmi.f32.f32 	%f105, %f138;
	cvt.rzi.s32.f32 	%r60, %f103;
	max.s32 	%r61, %r60, 0;
	add.s32 	%r62, %r11, -1;
	min.s32 	%r63, %r61, %r62;
	cvt.rzi.s32.f32 	%r64, %f104;
	max.s32 	%r65, %r64, 0;
	add.s32 	%r66, %r81, -1;
	min.s32 	%r67, %r65, %r66;
	cvt.rzi.s32.f32 	%r68, %f105;
	max.s32 	%r69, %r68, 0;
	add.s32 	%r70, %r78, -1;
	min.s32 	%r71, %r69, %r70;
	mad.lo.s32 	%r72, %r67, %r11, %r63;
	mad.lo.s32 	%r73, %r71, %r2, %r72;
	sub.f32 	%f106, %f140, %f103;
	sub.f32 	%f107, %f139, %f104;
	sub.f32 	%f108, %f138, %f105;
	mul.wide.s32 	%rd28, %r73, 4;
	add.s64 	%rd29, %rd2, %rd28;
	ld.f32 	%f109, [%rd29];
	mov.f32 	%f110, 0f3F800000;
	sub.f32 	%f111, %f110, %f106;
	ld.f32 	%f112, [%rd29+4];
	mul.f32 	%f113, %f106, %f112;
	fma.rn.f32 	%f114, %f111, %f109, %f113;
	mul.wide.s32 	%rd30, %r11, 4;
	add.s64 	%rd31, %rd29, %rd30;
	ld.f32 	%f115, [%rd31];
	ld.f32 	%f116, [%rd31+4];
	mul.f32 	%f117, %f106, %f116;
	fma.rn.f32 	%f118, %f111, %f115, %f117;
	mul.wide.s32 	%rd32, %r2, 4;
	add.s64 	%rd33, %rd29, %rd32;
	ld.f32 	%f119, [%rd33];
	ld.f32 	%f120, [%rd33+4];
	mul.f32 	%f121, %f106, %f120;
	fma.rn.f32 	%f122, %f111, %f119, %f121;
	add.s64 	%rd34, %rd33, %rd30;
	ld.f32 	%f123, [%rd34];
	ld.f32 	%f124, [%rd34+4];
	mul.f32 	%f125, %f106, %f124;
	fma.rn.f32 	%f126, %f111, %f123, %f125;
	sub.f32 	%f127, %f110, %f107;
	mul.f32 	%f128, %f107, %f118;
	fma.rn.f32 	%f129, %f127, %f114, %f128;
	mul.f32 	%f130, %f107, %f126;
	fma.rn.f32 	%f131, %f127, %f122, %f130;
	sub.f32 	%f132, %f110, %f108;
	mul.f32 	%f133, %f108, %f131;
	fma.rn.f32 	%f134, %f132, %f129, %f133;
	st.f32 	[%rd36], %f134;
$L__BB1_7:
	ret;

}
.func _Z21batched_affine3d_implILi0EEvPfPKfS2_iiiiiii(
	.param .b64 _Z21batched_affine3d_implILi0EEvPfPKfS2_iiiiiii_param_0,
	.param .b64 _Z21batched_affine3d_implILi0EEvPfPKfS2_iiiiiii_param_1,
	.param .b64 _Z21batched_affine3d_implILi0EEvPfPKfS2_iiiiiii_param_2,
	.param .b32 _Z21batched_affine3d_implILi0EEvPfPKfS2_iiiiiii_param_3,
	.param .b32 _Z21batched_affine3d_implILi0EEvPfPKfS2_iiiiiii_param_4,
	.param .b32 _Z21batched_affine3d_implILi0EEvPfPKfS2_iiiiiii_param_5,
	.param .b32 _Z21batched_affine3d_implILi0EEvPfPKfS2_iiiiiii_param_6,
	.param .b32 _Z21batched_affine3d_implILi0EEvPfPKfS2_iiiiiii_param_7,
	.param .b32 _Z21batched_affine3d_implILi0EEvPfPKfS2_iiiiiii_param_8,
	.param .b32 _Z21batched_affine3d_implILi0EEvPfPKfS2_iiiiiii_param_9
)
{
	.reg .pred 	%p<7>;
	.reg .b32 	%r<66>;
	.reg .b32 	%f<140>;
	.reg .b64 	%rd<34>;

	ld.param.u64 	%rd6, [_Z21batched_affine3d_implILi0EEvPfPKfS2_iiiiiii_param_0];
	ld.param.u64 	%rd7, [_Z21batched_affine3d_implILi0EEvPfPKfS2_iiiiiii_param_1];
	ld.param.u64 	%rd8, [_Z21batched_affine3d_implILi0EEvPfPKfS2_iiiiiii_param_2];
	ld.param.u32 	%r15, [_Z21batched_affine3d_implILi0EEvPfPKfS2_iiiiiii_param_3];
	ld.param.u32 	%r9, [_Z21batched_affine3d_implILi0EEvPfPKfS2_iiiiiii_param_4];
	ld.param.u32 	%r10, [_Z21batched_affine3d_implILi0EEvPfPKfS2_iiiiiii_param_5];
	ld.param.u32 	%r11, [_Z21batched_affine3d_implILi0EEvPfPKfS2_iiiiiii_param_6];
	ld.param.u32 	%r12, [_Z21batched_affine3d_implILi0EEvPfPKfS2_iiiiiii_param_7];
	ld.param.u32 	%r13, [_Z21batched_affine3d_implILi0EEvPfPKfS2_iiiiiii_param_8];
	ld.param.u32 	%r14, [_Z21batched_affine3d_implILi0EEvPfPKfS2_iiiiiii_param_9];
	mov.u32 	%r16, %ctaid.x;
	mov.u32 	%r17, %ntid.x;
	mov.u32 	%r18, %tid.x;
	mad.lo.s32 	%r1, %r16, %r17, %r18;
	mul.lo.s32 	%r2, %r11, %r1;
	setp.ge.s32 	%p1, %r2, %r15;
	@%p1 bra 	$L__BB2_7;
	mul.wide.s32 	%rd9, %r2, 4;
	add.s64 	%rd33, %rd6, %rd9;
	div.s32 	%r19, %r1, %r10;
	mul.lo.s32 	%r20, %r19, %r10;
	sub.s32 	%r21, %r1, %r20;
	cvt.rn.f32.s32 	%f16, %r21;
	div.s32 	%r22, %r19, %r9;
	mul.lo.s32 	%r23, %r22, %r9;
	sub.s32 	%r24, %r19, %r23;
	cvt.rn.f32.s32 	%f17, %r24;
	shl.b32 	%r25, %r22, 4;
	mul.wide.s32 	%rd10, %r25, 4;
	add.s64 	%rd11, %rd8, %rd10;
	ld.f32 	%f1, [%rd11];
	ld.f32 	%f2, [%rd11+16];
	ld.f32 	%f3, [%rd11+32];
	ld.f32 	%f18, [%rd11+4];
	mul.f32 	%f19, %f18, %f16;
	fma.rn.f32 	%f20, %f1, 0f00000000, %f19;
	ld.f32 	%f21, [%rd11+8];
	fma.rn.f32 	%f22, %f21, %f17, %f20;
	ld.f32 	%f23, [%rd11+12];
	add.f32 	%f139, %f23, %f22;
	ld.f32 	%f24, [%rd11+20];
	mul.f32 	%f25, %f24, %f16;
	fma.rn.f32 	%f26, %f2, 0f00000000, %f25;
	ld.f32 	%f27, [%rd11+24];
	fma.rn.f32 	%f28, %f27, %f17, %f26;
	ld.f32 	%f29, [%rd11+28];
	add.f32 	%f138, %f29, %f28;
	ld.f32 	%f30, [%rd11+36];
	mul.f32 	%f31, %f30, %f16;
	fma.rn.f32 	%f32, %f3, 0f00000000, %f31;
	ld.f32 	%f33, [%rd11+40];
	fma.rn.f32 	%f34, %f33, %f17, %f32;
	ld.f32 	%f35, [%rd11+44];
	add.f32 	%f137, %f35, %f34;
	mul.lo.s32 	%r3, %r14, %r13;
	mul.lo.s32 	%r26, %r3, %r12;
	mul.lo.s32 	%r27, %r26, %r22;
	mul.wide.s32 	%rd12, %r27, 4;
	add.s64 	%rd2, %rd7, %rd12;
	setp.lt.s32 	%p2, %r11, 1;
	@%p2 bra 	$L__BB2_7;
	add.s32 	%r4, %r13, -1;
	add.s32 	%r5, %r12, -1;
	setp.eq.s32 	%p3, %r11, 1;
	@%p3 bra 	$L__BB2_5;
	and.b32  	%r28, %r11, 2147483646;
	neg.s32 	%r65, %r28;
	mul.wide.s32 	%rd15, %r14, 4;
	mul.wide.s32 	%rd17, %r3, 4;
$L__BB2_4:
	cvt.rmi.f32.f32 	%f36, %f139;
	cvt.rmi.f32.f32 	%f37, %f138;
	cvt.rmi.f32.f32 	%f38, %f137;
	cvt.rzi.s32.f32 	%r29, %f36;
	max.s32 	%r30, %r29, 0;
	add.s32 	%r31, %r14, -1;
	min.s32 	%r32, %r30, %r31;
	cvt.rzi.s32.f32 	%r33, %f37;
	max.s32 	%r34, %r33, 0;
	min.s32 	%r35, %r34, %r4;
	cvt.rzi.s32.f32 	%r36, %f38;
	max.s32 	%r37, %r36, 0;
	min.s32 	%r38, %r37, %r5;
	mad.lo.s32 	%r39, %r35, %r14, %r32;
	mad.lo.s32 	%r40, %r38, %r3, %r39;
	sub.f32 	%f39, %f139, %f36;
	sub.f32 	%f40, %f138, %f37;
	sub.f32 	%f41, %f137, %f38;
	mul.wide.s32 	%rd13, %r40, 4;
	add.s64 	%rd14, %rd2, %rd13;
	ld.f32 	%f42, [%rd14];
	mov.f32 	%f43, 0f3F800000;
	sub.f32 	%f44, %f43, %f39;
	ld.f32 	%f45, [%rd14+4];
	mul.f32 	%f46, %f39, %f45;
	fma.rn.f32 	%f47, %f44, %f42, %f46;
	add.s64 	%rd16, %rd14, %rd15;
	ld.f32 	%f48, [%rd16];
	ld.f32 	%f49, [%rd16+4];
	mul.f32 	%f50, %f39, %f49;
	fma.rn.f32 	%f51, %f44, %f48, %f50;
	add.s64 	%rd18, %rd14, %rd17;
	ld.f32 	%f52, [%rd18];
	ld.f32 	%f53, [%rd18+4];
	mul.f32 	%f54, %f39, %f53;
	fma.rn.f32 	%f55, %f44, %f52, %f54;
	add.s64 	%rd19, %rd18, %rd15;
	ld.f32 	%f56, [%rd19];
	ld.f32 	%f57, [%rd19+4];
	mul.f32 	%f58, %f39, %f57;
	fma.rn.f32 	%f59, %f44, %f56, %f58;
	sub.f32 	%f60, %f43, %f40;
	mul.f32 	%f61, %f40, %f51;
	fma.rn.f32 	%f62, %f60, %f47, %f61;
	mul.f32 	%f63, %f40, %f59;
	fma.rn.f32 	%f64, %f60, %f55, %f63;
	sub.f32 	%f65, %f43, %f41;
	mul.f32 	%f66, %f41, %f64;
	fma.rn.f32 	%f67, %f65, %f62, %f66;
	st.f32 	[%rd33], %f67;
	add.f32 	%f68, %f1, %f139;
	add.f32 	%f69, %f2, %f138;
	add.f32 	%f70, %f3, %f137;
	cvt.rmi.f32.f32 	%f71, %f68;
	cvt.rmi.f32.f32 	%f72, %f69;
	cvt.rmi.f32.f32 	%f73, %f70;
	cvt.rzi.s32.f32 	%r41, %f71;
	max.s32 	%r42, %r41, 0;
	min.s32 	%r43, %r42, %r31;
	cvt.rzi.s32.f32 	%r44, %f72;
	max.s32 	%r45, %r44, 0;
	min.s32 	%r46, %r45, %r4;
	cvt.rzi.s32.f32 	%r47, %f73;
	max.s32 	%r48, %r47, 0;
	min.s32 	%r49, %r48, %r5;
	mad.lo.s32 	%r50, %r46, %r14, %r43;
	mad.lo.s32 	%r51, %r49, %r3, %r50;
	sub.f32 	%f74, %f68, %f71;
	sub.f32 	%f75, %f69, %f72;
	sub.f32 	%f76, %f70, %f73;
	mul.wide.s32 	%rd20, %r51, 4;
	add.s64 	%rd21, %rd2, %rd20;
	ld.f32 	%f77, [%rd21];
	sub.f32 	%f78, %f43, %f74;
	ld.f32 	%f79, [%rd21+4];
	mul.f32 	%f80, %f74, %f79;
	fma.rn.f32 	%f81, %f78, %f77, %f80;
	add.s64 	%rd22, %rd21, %rd15;
	ld.f32 	%f82, [%rd22];
	ld.f32 	%f83, [%rd22+4];
	mul.f32 	%f84, %f74, %f83;
	fma.rn.f32 	%f85, %f78, %f82, %f84;
	add.s64 	%rd23, %rd21, %rd17;
	ld.f32 	%f86, [%rd23];
	ld.f32 	%f87, [%rd23+4];
	mul.f32 	%f88, %f74, %f87;
	fma.rn.f32 	%f89, %f78, %f86, %f88;
	add.s64 	%rd24, %rd23, %rd15;
	ld.f32 	%f90, [%rd24];
	ld.f32 	%f91, [%rd24+4];
	mul.f32 	%f92, %f74, %f91;
	fma.rn.f32 	%f93, %f78, %f90, %f92;
	sub.f32 	%f94, %f43, %f75;
	mul.f32 	%f95, %f75, %f85;
	fma.rn.f32 	%f96, %f94, %f81, %f95;
	mul.f32 	%f97, %f75, %f93;
	fma.rn.f32 	%f98, %f94, %f89, %f97;
	sub.f32 	%f99, %f43, %f76;
	mul.f32 	%f100, %f76, %f98;
	fma.rn.f32 	%f101, %f99, %f96, %f100;
	st.f32 	[%rd33+4], %f101;
	add.s64 	%rd33, %rd33, 8;
	add.f32 	%f139, %f1, %f68;
	add.f32 	%f138, %f2, %f69;
	add.f32 	%f137, %f3, %f70;
	add.s32 	%r65, %r65, 2;
	setp.ne.s32 	%p4, %r65, 0;
	@%p4 bra 	$L__BB2_4;
$L__BB2_5:
	and.b32  	%r52, %r11, 1;
	setp.eq.b32 	%p5, %r52, 1;
	not.pred 	%p6, %p5;
	@%p6 bra 	$L__BB2_7;
	cvt.rmi.f32.f32 	%f102, %f139;
	cvt.rmi.f32.f32 	%f103, %f138;
	cvt.rmi.f32.f32 	%f104, %f137;
	cvt.rzi.s32.f32 	%r53, %f102;
	max.s32 	%r54, %r53, 0;
	add.s32 	%r55, %r14, -1;
	min.s32 	%r56, %r54, %r55;
	cvt.rzi.s32.f32 	%r57, %f103;
	max.s32 	%r58, %r57, 0;
	min.s32 	%r59, %r58, %r4;
	cvt.rzi.s32.f32 	%r60, %f104;
	max.s32 	%r61, %r60, 0;
	min.s32 	%r62, %r61, %r5;
	mad.lo.s32 	%r63, %r59, %r14, %r56;
	mad.lo.s32 	%r64, %r62, %r3, %r63;
	sub.f32 	%f105, %f139, %f102;
	sub.f32 	%f106, %f138, %f103;
	sub.f32 	%f107, %f137, %f104;
	mul.wide.s32 	%rd25, %r64, 4;
	add.s64 	%rd26, %rd2, %rd25;
	ld.f32 	%f108, [%rd26];
	mov.f32 	%f109, 0f3F800000;
	sub.f32 	%f110, %f109, %f105;
	ld.f32 	%f111, [%rd26+4];
	mul.f32 	%f112, %f105, %f111;
	fma.rn.f32 	%f113, %f110, %f108, %f112;
	mul.wide.s32 	%rd27, %r14, 4;
	add.s64 	%rd28, %rd26, %rd27;
	ld.f32 	%f114, [%rd28];
	ld.f32 	%f115, [%rd28+4];
	mul.f32 	%f116, %f105, %f115;
	fma.rn.f32 	%f117, %f110, %f114, %f116;
	mul.wide.s32 	%rd29, %r3, 4;
	add.s64 	%rd30, %rd26, %rd29;
	ld.f32 	%f118, [%rd30];
	ld.f32 	%f119, [%rd30+4];
	mul.f32 	%f120, %f105, %f119;
	fma.rn.f32 	%f121, %f110, %f118, %f120;
	add.s64 	%rd31, %rd30, %rd27;
	ld.f32 	%f122, [%rd31];
	ld.f32 	%f123, [%rd31+4];
	mul.f32 	%f124, %f105, %f123;
	fma.rn.f32 	%f125, %f110, %f122, %f124;
	sub.f32 	%f126, %f109, %f106;
	mul.f32 	%f127, %f106, %f117;
	fma.rn.f32 	%f128, %f126, %f113, %f127;
	mul.f32 	%f129, %f106, %f125;
	fma.rn.f32 	%f130, %f126, %f121, %f129;
	sub.f32 	%f131, %f109, %f107;
	mul.f32 	%f132, %f107, %f130;
	fma.rn.f32 	%f133, %f131, %f128, %f132;
	st.f32 	[%rd33], %f133;
$L__BB2_7:
	ret;

}
	// .globl	batched_affine3d
.visible .entry batched_affine3d(
	.param .u64 .ptr .align 1 batched_affine3d_param_0,
	.param .u64 .ptr .align 1 batched_affine3d_param_1,
	.param .u64 .ptr .align 1 batched_affine3d_param_2,
	.param .u32 batched_affine3d_param_3,
	.param .u32 batched_affine3d_param_4,
	.param .u32 batched_affine3d_param_5,
	.param .u32 batched_affine3d_param_6,
	.param .u32 batched_affine3d_param_7,
	.param .u32 batched_affine3d_param_8,
	.param .u32 batched_affine3d_param_9
)
{
	.reg .pred 	%p<4>;
	.reg .b32 	%r<9>;
	.reg .b64 	%rd<11>;

	ld.param.u64 	%rd3, [batched_affine3d_param_0];
	ld.param.u64 	%rd4, [batched_affine3d_param_1];
	ld.param.u64 	%rd5, [batched_affine3d_param_2];
	ld.param.u32 	%r1, [batched_affine3d_param_3];
	ld.param.u32 	%r2, [batched_affine3d_param_4];
	ld.param.u32 	%r3, [batched_affine3d_param_5];
	ld.param.u32 	%r4, [batched_affine3d_param_6];
	ld.param.u32 	%r5, [batched_affine3d_param_7];
	ld.param.u32 	%r6, [batched_affine3d_param_8];
	ld.param.u32 	%r7, [batched_affine3d_param_9];
	min.s32 	%r8, %r3, %r4;
	setp.ge.s32 	%p1, %r8, %r2;
	mov.u64 	%rd10, _Z21batched_affine3d_implILi2EEvPfPKfS2_iiiiiii;
	@%p1 bra 	$L__BB3_2;
	setp.le.s32 	%p2, %r3, %r2;
	setp.le.s32 	%p3, %r3, %r4;
	mov.u64 	%rd7, _Z21batched_affine3d_implILi0EEvPfPKfS2_iiiiiii;
	mov.u64 	%rd8, _Z21batched_affine3d_implILi1EEvPfPKfS2_iiiiiii;
	selp.b64 	%rd9, %rd8, %rd7, %p3;
	selp.b64 	%rd10, %rd9, %rd7, %p2;
$L__BB3_2:
	{ // callseq 0, 0
	.param .b64 param0;
	st.param.b64 	[param0], %rd3;
	.param .b64 param1;
	st.param.b64 	[param1], %rd4;
	.param .b64 param2;
	st.param.b64 	[param2], %rd5;
	.param .b32 param3;
	st.param.b32 	[param3], %r1;
	.param .b32 param4;
	st.param.b32 	[param4], %r2;
	.param .b32 param5;
	st.param.b32 	[param5], %r3;
	.param .b32 param6;
	st.param.b32 	[param6], %r4;
	.param .b32 param7;
	st.param.b32 	[param7], %r5;
	.param .b32 param8;
	st.param.b32 	[param8], %r6;
	.param .b32 param9;
	st.param.b32 	[param9], %r7;
	prototype_0 : .callprototype ()_ (.param .b64 _, .param .b64 _, .param .b64 _, .param .b32 _, .param .b32 _, .param .b32 _, .param .b32 _, .param .b32 _, .param .b32 _, .param .b32 _);
	call 
	%rd10, 
	(
	param0, 
	param1, 
	param2, 
	param3, 
	param4, 
	param5, 
	param6, 
	param7, 
	param8, 
	param9
	)
	, prototype_0;
	} // callseq 0
	ret;

}


// ===== COMPILED SASS (sm_100) =====

	.target	sm_100

	.elftype	@"ET_EXEC"


//--------------------- .note.nv.tkinfo           --------------------------
	.section	.note.nv.tkinfo,"",@"SHT_NOTE"
	.sectionflags	@"SHF_NOTE_NV_TKINFO"
	.tkinfo
        /*0018*/ 	.word	0x00000002
        /*0030*/ 	.string	""
        /*0030*/ 	.string	"ptxas"
        /*0030*/ 	.string	"Cuda compilation tools, release 13.0, V13.0.88"
        /*0030*/ 	.string	"Build cuda_13.0.r13.0/compiler.36424714_0"
        /*0030*/ 	.string	"-arch sm_100 -m 64 "



//--------------------- .note.nv.cuinfo           --------------------------
	.section	.note.nv.cuinfo,"",@"SHT_NOTE"
	.sectionflags	@"SHF_NOTE_NV_CUINFO"
        /*0018*/ 	.short	0x0002
        /*001a*/ 	.short	0x0064
        /*001c*/ 	.short	0x0082
	.zero		2


//--------------------- .nv.info                  --------------------------
	.section	.nv.info,"",@"SHT_CUDA_INFO"
	.align	4


	//----- nvinfo : EIATTR_REGCOUNT
	.align		4
        /*0000*/ 	.byte	0x04, 0x2f
        /*0002*/ 	.short	(.L_1 - .L_0)
	.align		4
.L_0:
        /*0004*/ 	.word	index@(batched_affine3d)
        /*0008*/ 	.word	0x00000028


	//----- nvinfo : EIATTR_FRAME_SIZE
	.align		4
.L_1:
        /*000c*/ 	.byte	0x04, 0x11
        /*000e*/ 	.short	(.L_3 - .L_2)
	.align		4
.L_2:
        /*0010*/ 	.word	index@($batched_affine3d$_Z21batched_affine3d_implILi2EEvPfPKfS2_iiiiiii)
        /*0014*/ 	.word	0x00000050


	//----- nvinfo : EIATTR_FRAME_SIZE
	.align		4
.L_3:
        /*0018*/ 	.byte	0x04, 0x11
        /*001a*/ 	.short	(.L_5 - .L_4)
	.align		4
.L_4:
        /*001c*/ 	.word	index@($batched_affine3d$_Z21batched_affine3d_implILi1EEvPfPKfS2_iiiiiii)
        /*0020*/ 	.word	0x00000050


	//----- nvinfo : EIATTR_FRAME_SIZE
	.align		4
.L_5:
        /*0024*/ 	.byte	0x04, 0x11
        /*0026*/ 	.short	(.L_7 - .L_6)
	.align		4
.L_6:
        /*0028*/ 	.word	index@($batched_affine3d$_Z21batched_affine3d_implILi0EEvPfPKfS2_iiiiiii)
        /*002c*/ 	.word	0x00000050


	//----- nvinfo : EIATTR_FRAME_SIZE
	.align		4
.L_7:
        /*0030*/ 	.byte	0x04, 0x11
        /*0032*/ 	.short	(.L_9 - .L_8)
	.align		4
.L_8:
        /*0034*/ 	.word	index@(batched_affine3d)
        /*0038*/ 	.word	0x00000050


	//----- nvinfo : EIATTR_MIN_STACK_SIZE
	.align		4
.L_9:
        /*003c*/ 	.byte	0x04, 0x12
        /*003e*/ 	.short	(.L_11 - .L_10)
	.align		4
.L_10:
        /*0040*/ 	.word	index@(batched_affine3d)
        /*0044*/ 	.word	0x00000050
.L_11:


//--------------------- .nv.compat                --------------------------
	.section	.nv.compat,"",@"SHT_CUDA_COMPAT_INFO"
	.align	4
        /*0000*/ 	.byte	0x02, 0x09, 0x00, 0x00, 0x02, 0x02, 0x01, 0x00, 0x02, 0x05, 0x05, 0x00, 0x03, 0x07, 0x01, 0x01
        /*0010*/ 	.byte	0x02, 0x03, 0x00, 0x00, 0x02, 0x06, 0x01, 0x00, 0x04, 0x0b, 0x08, 0x00, 0x09, 0x00, 0x00, 0x00
        /*0020*/ 	.byte	0x00, 0x00, 0x00, 0x00


//--------------------- .nv.info.batched_affine3d --------------------------
	.section	.nv.info.batched_affine3d,"",@"SHT_CUDA_INFO"
	.sectionflags	@""
	.align	4


	//----- nvinfo : EIATTR_CUDA_API_VERSION
	.align		4
        /*0000*/ 	.byte	0x04, 0x37
        /*0002*/ 	.short	(.L_13 - .L_12)
.L_12:
        /*0004*/ 	.word	0x00000082


	//----- nvinfo : EIATTR_KPARAM_INFO
	.align		4
.L_13:
        /*0008*/ 	.byte	0x04, 0x17
        /*000a*/ 	.short	(.L_15 - .L_14)
.L_14:
        /*000c*/ 	.word	0x00000000
        /*0010*/ 	.short	0x0009
        /*0012*/ 	.short	0x0030
        /*0014*/ 	.byte	0x00, 0xf0, 0x11, 0x00


	//----- nvinfo : EIATTR_KPARAM_INFO
	.align		4
.L_15:
        /*0018*/ 	.byte	0x04, 0x17
        /*001a*/ 	.short	(.L_17 - .L_16)
.L_16:
        /*001c*/ 	.word	0x00000000
        /*0020*/ 	.short	0x0008
        /*0022*/ 	.short	0x002c
        /*0024*/ 	.byte	0x00, 0xf0, 0x11, 0x00


	//----- nvinfo : EIATTR_KPARAM_INFO
	.align		4
.L_17:
        /*0028*/ 	.byte	0x04, 0x17
        /*002a*/ 	.short	(.L_19 - .L_18)
.L_18:
        /*002c*/ 	.word	0x00000000
        /*0030*/ 	.short	0x0007
        /*0032*/ 	.short	0x0028
        /*0034*/ 	.byte	0x00, 0xf0, 0x11, 0x00


	//----- nvinfo : EIATTR_KPARAM_INFO
	.align		4
.L_19:
        /*0038*/ 	.byte	0x04, 0x17
        /*003a*/ 	.short	(.L_21 - .L_20)
.L_20:
        /*003c*/ 	.word	0x00000000
        /*0040*/ 	.short	0x0006
        /*0042*/ 	.short	0x0024
        /*0044*/ 	.byte	0x00, 0xf0, 0x11, 0x00


	//----- nvinfo : EIATTR_KPARAM_INFO
	.align		4
.L_21:
        /*0048*/ 	.byte	0x04, 0x17
        /*004a*/ 	.short	(.L_23 - .L_22)
.L_22:
        /*004c*/ 	.word	0x00000000
        /*0050*/ 	.short	0x0005
        /*0052*/ 	.short	0x0020
        /*0054*/ 	.byte	0x00, 0xf0, 0x11, 0x00


	//----- nvinfo : EIATTR_KPARAM_INFO
	.align		4
.L_23:
        /*0058*/ 	.byte	0x04, 0x17
        /*005a*/ 	.short	(.L_25 - .L_24)
.L_24:
        /*005c*/ 	.word	0x00000000
        /*0060*/ 	.short	0x0004
        /*0062*/ 	.short	0x001c
        /*0064*/ 	.byte	0x00, 0xf0, 0x11, 0x00


	//----- nvinfo : EIATTR_KPARAM_INFO
	.align		4
.L_25:
        /*0068*/ 	.byte	0x04, 0x17
        /*006a*/ 	.short	(.L_27 - .L_26)
.L_26:
        /*006c*/ 	.word	0x00000000
        /*0070*/ 	.short	0x0003
        /*0072*/ 	.short	0x0018
        /*0074*/ 	.byte	0x00, 0xf0, 0x11, 0x00


	//----- nvinfo : EIATTR_KPARAM_INFO
	.align		4
.L_27:
        /*0078*/ 	.byte	0x04, 0x17
        /*007a*/ 	.short	(.L_29 - .L_28)
.L_28:
        /*007c*/ 	.word	0x00000000
        /*0080*/ 	.short	0x0002
        /*0082*/ 	.short	0x0010
        /*0084*/ 	.byte	0x00, 0xf5, 0x21, 0x00


	//----- nvinfo : EIATTR_KPARAM_INFO
	.align		4
.L_29:
        /*0088*/ 	.byte	0x04, 0x17
        /*008a*/ 	.short	(.L_31 - .L_30)
.L_30:
        /*008c*/ 	.word	0x00000000
        /*0090*/ 	.short	0x0001
        /*0092*/ 	.short	0x0008
        /*0094*/ 	.byte	0x00, 0xf5, 0x21, 0x00


	//----- nvinfo : EIATTR_KPARAM_INFO
	.align		4
.L_31:
        /*0098*/ 	.byte	0x04, 0x17
        /*009a*/ 	.short	(.L_33 - .L_32)
.L_32:
        /*009c*/ 	.word	0x00000000
        /*00a0*/ 	.short	0x0000
        /*00a2*/ 	.short	0x0000
        /*00a4*/ 	.byte	0x00, 0xf5, 0x21, 0x00


	//----- nvinfo : EIATTR_SPARSE_MMA_MASK
	.align		4
.L_33:
        /*00a8*/ 	.byte	0x03, 0x50
        /*00aa*/ 	.short	0x0000


	//----- nvinfo : EIATTR_MAXREG_COUNT
	.align		4
        /*00ac*/ 	.byte	0x03, 0x1b
        /*00ae*/ 	.short	0x00ff


	//----- nvinfo : EIATTR_MERCURY_ISA_VERSION
	.align		4
        /*00b0*/ 	.byte	0x03, 0x5f
        /*00b2*/ 	.short	0x0101


	//----- nvinfo : EIATTR_VRC_CTA_INIT_COUNT
	.align		4
        /*00b4*/ 	.byte	0x02, 0x4a
	.zero		1
	.zero		1


	//----- nvinfo : EIATTR_EXIT_INSTR_OFFSETS
	.align		4
        /*00b8*/ 	.byte	0x04, 0x1c
        /*00ba*/ 	.short	(.L_35 - .L_34)


	//   ....[0]....
.L_34:
        /*00bc*/ 	.word	0x00000280


	//----- nvinfo : EIATTR_CRS_STACK_SIZE
	.align		4
.L_35:
        /*00c0*/ 	.byte	0x04, 0x1e
        /*00c2*/ 	.short	(.L_37 - .L_36)
.L_36:
        /*00c4*/ 	.word	0x00000000


	//----- nvinfo : EIATTR_CBANK_PARAM_SIZE
	.align		4
.L_37:
        /*00c8*/ 	.byte	0x03, 0x19
        /*00ca*/ 	.short	0x0034


	//----- nvinfo : EIATTR_PARAM_CBANK
	.align		4
        /*00cc*/ 	.byte	0x04, 0x0a
        /*00ce*/ 	.short	(.L_39 - .L_38)
	.align		4
.L_38:
        /*00d0*/ 	.word	index@(.nv.constant0.batched_affine3d)
        /*00d4*/ 	.short	0x0380
        /*00d6*/ 	.short	0x0034


	//----- nvinfo : EIATTR_SW_WAR
	.align		4
.L_39:
        /*00d8*/ 	.byte	0x04, 0x36
        /*00da*/ 	.short	(.L_41 - .L_40)
.L_40:
        /*00dc*/ 	.word	0x00000008
.L_41:


//--------------------- .nv.callgraph             --------------------------
	.section	.nv.callgraph,"",@"SHT_CUDA_CALLGRAPH"
	.align	4
	.sectionentsize	8
	.align		4
        /*0000*/ 	.word	0x00000000
	.align		4
        /*0004*/ 	.word	0xffffffff
	.align		4
        /*0008*/ 	.word	0x00000000
	.align		4
        /*000c*/ 	.word	0xfffffffe
	.align		4
        /*0010*/ 	.word	0x00000000
	.align		4
        /*0014*/ 	.word	0xfffffffd
	.align		4
        /*0018*/ 	.word	0x00000000
	.align		4
        /*001c*/ 	.word	0xfffffffc


//--------------------- .text.batched_affine3d    --------------------------
	.section	.text.batched_affine3d,"ax",@progbits
	.align	128
        .global         batched_affine3d
        .type           batched_affine3d,@function
        .size           batched_affine3d,(.L_x_18 - batched_affine3d)
        .other          batched_affine3d,@"STO_CUDA_ENTRY STV_DEFAULT"
batched_affine3d:
.text.batched_affine3d:
[----:B------:R-:W0:Y:S01]  /*0000*/  LDC R1, c[0x0][0x37c] ;  /* 0x0000df00ff017b82 */ /* 0x000e220000000800 */
[----:B------:R-:W1:Y:S07]  /*0010*/  LDCU.64 UR6, c[0x0][0x3a0] ;  /* 0x00007400ff0677ac */ /* 0x000e6e0008000a00 */
[----:B------:R-:W2:Y:S01]  /*0020*/  LDC R0, c[0x0][0x3b0] ;  /* 0x0000ec00ff007b82 */ /* 0x000ea20000000800 */
[----:B0-----:R-:W-:Y:S01]  /*0030*/  IADD3 R1, PT, PT, R1, -0x8, RZ ;  /* 0xfffffff801017810 */ /* 0x001fe20007ffe0ff */
[----:B------:R-:W-:Y:S01]  /*0040*/  IMAD.MOV.U32 R21, RZ, RZ, 0x0 ;  /* 0x00000000ff157424 */ /* 0x000fe200078e00ff */
[----:B------:R-:W0:Y:S01]  /*0050*/  LDCU UR5, c[0x0][0x39c] ;  /* 0x00007380ff0577ac */ /* 0x000e220008000800 */
[----:B------:R-:W-:Y:S01]  /*0060*/  MOV R20, 0x280 ;  /* 0x0000028000147802 */ /* 0x000fe20000000f00 */
[----:B------:R-:W3:Y:S01]  /*0070*/  LDCU.64 UR8, c[0x0][0x380] ;  /* 0x00007000ff0877ac */ /* 0x000ee20008000a00 */
[----:B------:R-:W4:Y:S01]  /*0080*/  LDCU.64 UR10, c[0x0][0x388] ;  /* 0x00007100ff0a77ac */ /* 0x000f220008000a00 */
[----:B------:R-:W5:Y:S01]  /*0090*/  LDCU.64 UR12, c[0x0][0x390] ;  /* 0x00007200ff0c77ac */ /* 0x000f620008000a00 */
[----:B-1----:R-:W-:Y:S01]  /*00a0*/  UISETP.LT.AND UP0, UPT, UR6, UR7, UPT ;  /* 0x000000070600728c */ /* 0x002fe2000bf01270 */
[----:B------:R-:W1:Y:S01]  /*00b0*/  LDCU.64 UR14, c[0x0][0x398] ;  /* 0x00007300ff0e77ac */ /* 0x000e620008000a00 */
[----:B--2---:R2:W-:Y:S02]  /*00c0*/  STL [R1], R0 ;  /* 0x0000000001007387 */ /* 0x0045e40000100800 */
[----:B------:R-:W-:Y:S01]  /*00d0*/  USEL UR4, UR6, UR7, UP0 ;  /* 0x0000000706047287 */ /* 0x000fe20008000000 */
[----:B---3--:R-:W-:Y:S01]  /*00e0*/  IMAD.U32 R4, RZ, RZ, UR8 ;  /* 0x00000008ff047e24 */ /* 0x008fe2000f8e00ff */
[----:B------:R-:W3:Y:S01]  /*00f0*/  LDCU.64 UR16, c[0x0][0x3a0] ;  /* 0x00007400ff1077ac */ /* 0x000ee20008000a00 */
[----:B------:R-:W-:Y:S01]  /*0100*/  MOV R5, UR9 ;  /* 0x0000000900057c02 */ /* 0x000fe20008000f00 */
[----:B----4-:R-:W-:Y:S01]  /*0110*/  IMAD.U32 R6, RZ, RZ, UR10 ;  /* 0x0000000aff067e24 */ /* 0x010fe2000f8e00ff */
[----:B------:R-:W-:Y:S01]  /*0120*/  MOV R7, UR11 ;  /* 0x0000000b00077c02 */ /* 0x000fe20008000f00 */
[----:B0-----:R-:W-:Y:S01]  /*0130*/  UISETP.GE.AND UP0, UPT, UR4, UR5, UPT ;  /* 0x000000050400728c */ /* 0x001fe2000bf06270 */
[----:B------:R-:W0:Y:S01]  /*0140*/  LDCU.64 UR18, c[0x0][0x3a8] ;  /* 0x00007500ff1277ac */ /* 0x000e220008000a00 */
[----:B-----5:R-:W-:Y:S01]  /*0150*/  IMAD.U32 R8, RZ, RZ, UR12 ;  /* 0x0000000cff087e24 */ /* 0x020fe2000f8e00ff */
[----:B------:R-:W-:Y:S01]  /*0160*/  MOV R9, UR13 ;  /* 0x0000000d00097c02 */ /* 0x000fe20008000f00 */
[----:B------:R-:W-:Y:S01]  /*0170*/  UISETP.GT.OR UP2, UPT, UR6, UR5, UP0 ;  /* 0x000000050600728c */ /* 0x000fe20008744670 */
[----:B-1----:R-:W-:Y:S01]  /*0180*/  IMAD.U32 R10, RZ, RZ, UR14 ;  /* 0x0000000eff0a7e24 */ /* 0x002fe2000f8e00ff */
[----:B------:R-:W-:-:S05]  /*0190*/  MOV R11, UR15 ;  /* 0x0000000f000b7c02 */ /* 0x000fca0008000f00 */
[----:B------:R-:W-:Y:S01]  /*01a0*/  @!UP0 UISETP.GT.AND UP1, UPT, UR6, UR7, UPT ;  /* 0x000000070600828c */ /* 0x000fe2000bf24270 */
[----:B------:R-:W-:Y:S01]  /*01b0*/  @!UP0 UMOV UR5, 0x290 ;  /* 0x0000029000058882 */ /* 0x000fe20000000000 */
[----:B------:R-:W-:Y:S01]  /*01c0*/  @!UP0 UMOV UR4, 0x1950 ;  /* 0x0000195000048882 */ /* 0x000fe20000000000 */
[----:B------:R-:W-:Y:S01]  /*01d0*/  UMOV UR6, 0x32e0 ;  /* 0x000032e000067882 */ /* 0x000fe20000000000 */
[----:B---3--:R-:W-:Y:S01]  /*01e0*/  IMAD.U32 R12, RZ, RZ, UR16 ;  /* 0x00000010ff0c7e24 */ /* 0x008fe2000f8e00ff */
[----:B------:R-:W-:Y:S01]  /*01f0*/  @!UP2 USEL UR5, UR4, UR5, !UP1 ;  /* 0x000000050405a287 */ /* 0x000fe2000c800000 */
[----:B------:R-:W-:Y:S02]  /*0200*/  MOV R13, UR17 ;  /* 0x00000011000d7c02 */ /* 0x000fe40008000f00 */
[----:B------:R-:W-:Y:S01]  /*0210*/  UMOV UR4, URZ ;  /* 0x000000ff00047c82 */ /* 0x000fe20008000000 */
[----:B0-----:R-:W-:Y:S01]  /*0220*/  IMAD.U32 R14, RZ, RZ, UR18 ;  /* 0x00000012ff0e7e24 */ /* 0x001fe2000f8e00ff */
[----:B------:R-:W-:Y:S01]  /*0230*/  MOV R15, UR19 ;  /* 0x00000013000f7c02 */ /* 0x000fe20008000f00 */
[----:B------:R-:W-:Y:S01]  /*0240*/  IMAD.U32 R3, RZ, RZ, UR4 ;  /* 0x00000004ff037e24 */ /* 0x000fe2000f8e00ff */
[----:B------:R-:W-:-:S02]  /*0250*/  @!UP0 UMOV UR6, UR5 ;  /* 0x0000000500068c82 */ /* 0x000fc40008000000 */
[----:B--2---:R-:W-:-:S07]  /*0260*/  MOV R2, UR6 ;  /* 0x0000000600027c02 */ /* 0x004fce0008000f00 */
[----:B------:R-:W-:Y:S05]  /*0270*/  CALL.REL.NOINC R2 `(batched_affine3d) ;  /* 0xfffffffc02607344 */ /* 0x000fea0003c3ffff */
[----:B------:R-:W-:Y:S05]  /*0280*/  EXIT ;  /* 0x000000000000794d */ /* 0x000fea0003800000 */
        .type           $batched_affine3d$_Z21batched_affine3d_implILi0EEvPfPKfS2_iiiiiii,@function
        .size           $batched_affine3d$_Z21batched_affine3d_implILi0EEvPfPKfS2_iiiiiii,($batched_affine3d$_Z21batched_affine3d_implILi1EEvPfPKfS2_iiiiiii - $batched_affine3d$_Z21batched_affine3d_implILi0EEvPfPKfS2_iiiiiii)
$batched_affine3d$_Z21batched_affine3d_implILi0EEvPfPKfS2_iiiiiii:
[----:B------:R-:W-:Y:S01]  /*0290*/  IADD3 R1, PT, PT, R1, -0x48, RZ ;  /* 0xffffffb801017810 */ /* 0x000fe20007ffe0ff */
[----:B------:R-:W-:Y:S01]  /*02a0*/  BSSY.RECONVERGENT B0, `(.L_x_0) ;  /* 0x0000157000007945 */ /* 0x000fe20003800200 */
[----:B------:R-:W-:-:S03]  /*02b0*/  IMAD.MOV.U32 R3, RZ, RZ, R7 ;  /* 0x000000ffff037224 */ /* 0x000fc600078e0007 */
[----:B------:R-:W-:Y:S04]  /*02c0*/  STL [R1+0x40], R37 ;  /* 0x0000402501007387 */ /* 0x000fe80000100800 */
        /* <DEDUP_REMOVED lines=15> */
[----:B------:R0:W-:Y:S02]  /*03c0*/  STL [R1], R2 ;  /* 0x0000000201007387 */ /* 0x0001e40000100800 */
[----:B0-----:R-:W-:-:S02]  /*03d0*/  MOV R2, R6 ;  /* 0x0000000600027202 */ /* 0x001fc40000000f00 */
[----:B------:R0:W5:Y:S01]  /*03e0*/  LDL R6, [R1+0x48] ;  /* 0x0000480001067983 */ /* 0x0001620000100800 */
[----:B------:R-:W1:Y:S01]  /*03f0*/  S2UR UR4, SR_CTAID.X ;  /* 0x00000000000479c3 */ /* 0x000e620000002500 */
[----:B------:R-:W1:Y:S07]  /*0400*/  S2R R0, SR_TID.X ;  /* 0x0000000000007919 */ /* 0x000e6e0000002100 */
[----:B------:R-:W1:Y:S02]  /*0410*/  LDC R25, c[0x0][0x360] ;  /* 0x0000d800ff197b82 */ /* 0x000e640000000800 */
[----:B-1----:R-:W-:-:S04]  /*0420*/  IMAD R25, R25, UR4, R0 ;  /* 0x0000000419197c24 */ /* 0x002fc8000f8e0200 */
[----:B------:R-:W-:-:S05]  /*0430*/  IMAD R23, R25, R13, RZ ;  /* 0x0000000d19177224 */ /* 0x000fca00078e02ff */
[----:B------:R-:W-:-:S13]  /*0440*/  ISETP.GE.AND P0, PT, R23, R10, PT ;  /* 0x0000000a1700720c */ /* 0x000fda0003f06270 */
[----:B0-----:R-:W-:Y:S05]  /*0450*/  @P0 BRA `(.L_x_1) ;  /* 0x0000001000ec0947 */ /* 0x001fea0003800000 */
[-C--:B------:R-:W-:Y:S02]  /*0460*/  IABS R0, R12.reuse ;  /* 0x0000000c00007213 */ /* 0x080fe40000000000 */
[----:B------:R-:W-:Y:S02]  /*0470*/  IABS R22, R25 ;  /* 0x0000001900167213 */ /* 0x000fe40000000000 */
[----:B------:R-:W0:Y:S01]  /*0480*/  I2F.RP R10, R0 ;  /* 0x00000000000a7306 */ /* 0x000e220000209400 */
[----:B------:R-:W-:Y:S02]  /*0490*/  IABS R7, R11 ;  /* 0x0000000b00077213 */ /* 0x000fe40000000000 */
[----:B------:R-:W-:-:S05]  /*04a0*/  IABS R24, R12 ;  /* 0x0000000c00187213 */ /* 0x000fca0000000000 */
[----:B------:R-:W1:Y:S08]  /*04b0*/  I2F.RP R18, R7 ;  /* 0x0000000700127306 */ /* 0x000e700000209400 */
[----:B0-----:R-:W0:Y:S08]  /*04c0*/  MUFU.RCP R10, R10 ;  /* 0x0000000a000a7308 */ /* 0x001e300000001000 */
[----:B-1----:R-:W-:Y:S01]  /*04d0*/  MUFU.RCP R18, R18 ;  /* 0x0000001200127308 */ /* 0x002fe20000001000 */
[----:B0-----:R-:W-:-:S07]  /*04e0*/  VIADD R16, R10, 0xffffffe ;  /* 0x0ffffffe0a107836 */ /* 0x001fce0000000000 */
[----:B------:R0:W1:Y:S02]  /*04f0*/  F2I.FTZ.U32.TRUNC.NTZ R17, R16 ;  /* 0x0000001000117305 */ /* 0x000064000021f000 */
[----:B0-----:R-:W-:Y:S01]  /*0500*/  IMAD.MOV.U32 R16, RZ, RZ, RZ ;  /* 0x000000ffff107224 */ /* 0x001fe200078e00ff */
[----:B-1----:R-:W-:-:S05]  /*0510*/  IADD3 R19, PT, PT, RZ, -R17, RZ ;  /* 0x80000011ff137210 */ /* 0x002fca0007ffe0ff */
[----:B------:R-:W-:-:S04]  /*0520*/  IMAD R19, R19, R0, RZ ;  /* 0x0000000013137224 */ /* 0x000fc800078e02ff */
[----:B------:R-:W-:Y:S01]  /*0530*/  IMAD.HI.U32 R17, R17, R19, R16 ;  /* 0x0000001311117227 */ /* 0x000fe200078e0010 */
[----:B------:R-:W-:-:S03]  /*0540*/  MOV R16, R22 ;  /* 0x0000001600107202 */ /* 0x000fc60000000f00 */
[----:B------:R-:W-:Y:S02]  /*0550*/  IMAD.MOV R19, RZ, RZ, -R24 ;  /* 0x000000ffff137224 */ /* 0x000fe400078e0a18 */
[----:B------:R-:W-:-:S04]  /*0560*/  IMAD.HI.U32 R10, R17, R16, RZ ;  /* 0x00000010110a7227 */ /* 0x000fc800078e00ff */
[----:B------:R-:W-:Y:S02]  /*0570*/  IMAD R17, R10, R19, R16 ;  /* 0x000000130a117224 */ /* 0x000fe400078e0210 */
[----:B------:R-:W-:Y:S01]  /*0580*/  VIADD R16, R18, 0xffffffe ;  /* 0x0ffffffe12107836 */ /* 0x000fe20000000000 */
[----:B------:R-:W-:Y:S02]  /*0590*/  IABS R18, R11 ;  /* 0x0000000b00127213 */ /* 0x000fe40000000000 */
[----:B------:R-:W-:-:S03]  /*05a0*/  ISETP.GT.U32.AND P1, PT, R0, R17, PT ;  /* 0x000000110000720c */ /* 0x000fc60003f24070 */
[----:B------:R-:W-:-:S10]  /*05b0*/  IMAD.MOV R18, RZ, RZ, -R18 ;  /* 0x000000ffff127224 */ /* 0x000fd400078e0a12 */
[-C--:B------:R-:W-:Y:S02]  /*05c0*/  @!P1 IADD3 R17, PT, PT, R17, -R0.reuse, RZ ;  /* 0x8000000011119210 */ /* 0x080fe40007ffe0ff */
[----:B------:R-:W-:Y:S02]  /*05d0*/  @!P1 IADD3 R10, PT, PT, R10, 0x1, RZ ;  /* 0x000000010a0a9810 */ /* 0x000fe40007ffe0ff */
[----:B------:R-:W-:Y:S02]  /*05e0*/  ISETP.GE.U32.AND P0, PT, R17, R0, PT ;  /* 0x000000001100720c */ /* 0x000fe40003f06070 */
[----:B------:R-:W-:Y:S01]  /*05f0*/  LOP3.LUT R0, R25, R12, RZ, 0x3c, !PT ;  /* 0x0000000c19007212 */ /* 0x000fe200078e3cff */
[----:B------:R0:W1:Y:S01]  /*0600*/  F2I.FTZ.U32.TRUNC.NTZ R17, R16 ;  /* 0x0000001000117305 */ /* 0x000062000021f000 */
[----:B------:R-:W-:Y:S02]  /*0610*/  ISETP.NE.AND P1, PT, R12, RZ, PT ;  /* 0x000000ff0c00720c */ /* 0x000fe40003f25270 */
[----:B------:R-:W-:Y:S01]  /*0620*/  ISETP.GE.AND P2, PT, R0, RZ, PT ;  /* 0x000000ff0000720c */ /* 0x000fe20003f46270 */
[----:B0-----:R-:W-:-:S06]  /*0630*/  HFMA2 R16, -RZ, RZ, 0, 0 ;  /* 0x00000000ff107431 */ /* 0x001fcc00000001ff */
[----:B------:R-:W-:-:S05]  /*0640*/  @P0 VIADD R10, R10, 0x1 ;  /* 0x000000010a0a0836 */ /* 0x000fca0000000000 */
[----:B------:R-:W-:Y:S01]  /*0650*/  MOV R0, R10 ;  /* 0x0000000a00007202 */ /* 0x000fe20000000f00 */
[----:B-1----:R-:W-:-:S03]  /*0660*/  IMAD.MOV R10, RZ, RZ, -R17 ;  /* 0x000000ffff0a7224 */ /* 0x002fc600078e0a11 */
[----:B------:R-:W-:Y:S01]  /*0670*/  @!P2 IADD3 R0, PT, PT, -R0, RZ, RZ ;  /* 0x000000ff0000a210 */ /* 0x000fe20007ffe1ff */
[----:B------:R-:W-:Y:S01]  /*0680*/  IMAD R19, R10, R7, RZ ;  /* 0x000000070a137224 */ /* 0x000fe200078e02ff */
[----:B------:R-:W-:-:S03]  /*0690*/  @!P1 LOP3.LUT R0, RZ, R12, RZ, 0x33, !PT ;  /* 0x0000000cff009212 */ /* 0x000fc600078e33ff */
[----:B------:R-:W-:Y:S01]  /*06a0*/  IMAD.HI.U32 R16, R17, R19, R16 ;  /* 0x0000001311107227 */ /* 0x000fe200078e0010 */
[----:B------:R-:W-:-:S05]  /*06b0*/  IABS R10, R0 ;  /* 0x00000000000a7213 */ /* 0x000fca0000000000 */
[----:B------:R-:W-:-:S04]  /*06c0*/  IMAD.MOV.U32 R17, RZ, RZ, R10 ;  /* 0x000000ffff117224 */ /* 0x000fc800078e000a */
[----:B------:R-:W-:-:S04]  /*06d0*/  IMAD.HI.U32 R10, R16, R17, RZ ;  /* 0x00000011100a7227 */ /* 0x000fc800078e00ff */
[----:B------:R-:W-:-:S05]  /*06e0*/  IMAD R16, R10, R18, R17 ;  /* 0x000000120a107224 */ /* 0x000fca00078e0211 */
[----:B------:R-:W-:-:S13]  /*06f0*/  ISETP.GT.U32.AND P1, PT, R7, R16, PT ;  /* 0x000000100700720c */ /* 0x000fda0003f24070 */
[-C--:B------:R-:W-:Y:S01]  /*0700*/  @!P1 IADD3 R16, PT, PT, R16, -R7.reuse, RZ ;  /* 0x8000000710109210 */ /* 0x080fe20007ffe0ff */
[----:B------:R-:W-:Y:S01]  /*0710*/  @!P1 VIADD R10, R10, 0x1 ;  /* 0x000000010a0a9836 */ /* 0x000fe20000000000 */
[----:B------:R-:W-:Y:S02]  /*0720*/  ISETP.NE.AND P1, PT, R11, RZ, PT ;  /* 0x000000ff0b00720c */ /* 0x000fe40003f25270 */
[----:B------:R-:W-:Y:S02]  /*0730*/  ISETP.GE.U32.AND P0, PT, R16, R7, PT ;  /* 0x000000071000720c */ /* 0x000fe40003f06070 */
[----:B------:R-:W0:Y:S01]  /*0740*/  LDC.64 R16, c[0x0][0x358] ;  /* 0x0000d600ff107b82 */ /* 0x000e220000000a00 */
[----:B------:R-:W-:-:S04]  /*0750*/  LOP3.LUT R7, R0, R11, RZ, 0x3c, !PT ;  /* 0x0000000b00077212 */ /* 0x000fc800078e3cff */
[----:B------:R-:W-:-:S06]  /*0760*/  ISETP.GE.AND P2, PT, R7, RZ, PT ;  /* 0x000000ff0700720c */ /* 0x000fcc0003f46270 */
[----:B------:R-:W-:-:S07]  /*0770*/  @P0 IADD3 R10, PT, PT, R10, 0x1, RZ ;  /* 0x000000010a0a0810 */ /* 0x000fce0007ffe0ff */
[----:B------:R-:W-:Y:S01]  /*0780*/  @!P2 IMAD.MOV R10, RZ, RZ, -R10 ;  /* 0x000000ffff0aa224 */ /* 0x000fe200078e0a0a */
[----:B------:R-:W-:-:S04]  /*0790*/  @!P1 LOP3.LUT R10, RZ, R11, RZ, 0x33, !PT ;  /* 0x0000000bff0a9212 */ /* 0x000fc800078e33ff */
[----:B------:R-:W-:Y:S02]  /*07a0*/  SHF.L.U32 R19, R10, 0x4, RZ ;  /* 0x000000040a137819 */ /* 0x000fe400000006ff */
[C---:B0-----:R-:W-:Y:S02]  /*07b0*/  R2UR UR4, R16.reuse ;  /* 0x00000000100472ca */ /* 0x041fe400000e0000 */
[----:B------:R-:W-:Y:S01]  /*07c0*/  R2UR UR5, R17 ;  /* 0x00000000110572ca */ /* 0x000fe200000e0000 */
[----:B------:R-:W-:Y:S01]  /*07d0*/  IMAD.WIDE R18, R19, 0x4, R8 ;  /* 0x0000000413127825 */ /* 0x000fe200078e0208 */
[C---:B------:R-:W-:Y:S02]  /*07e0*/  R2UR UR6, R16.reuse ;  /* 0x00000000100672ca */ /* 0x040fe400000e0000 */
[----:B------:R-:W-:Y:S02]  /*07f0*/  R2UR UR7, R17 ;  /* 0x00000000110772ca */ /* 0x000fe400000e0000 */
[----:B------:R-:W-:-:S02]  /*0800*/  R2UR UR8, R16 ;  /* 0x00000000100872ca */ /* 0x000fc400000e0000 */
[C---:B------:R-:W-:Y:S02]  /*0810*/  R2UR UR9, R17.reuse ;  /* 0x00000000110972ca */ /* 0x040fe400000e0000 */
[C---:B------:R-:W-:Y:S02]  /*0820*/  R2UR UR26, R16.reuse ;  /* 0x00000000101a72ca */ /* 0x040fe400000e0000 */
[C---:B------:R-:W-:Y:S01]  /*0830*/  R2UR UR27, R17.reuse ;  /* 0x00000000111b72ca */ /* 0x040fe200000e0000 */
[----:B------:R-:W2:Y:S01]  /*0840*/  LD.E R33, desc[UR4][R18.64+0x4] ;  /* 0x0000040412217980 */ /* 0x000ea2000c101900 */
[C---:B------:R-:W-:Y:S02]  /*0850*/  R2UR UR24, R16.reuse ;  /* 0x00000000101872ca */ /* 0x040fe400000e0000 */
[----:B------:R-:W-:Y:S01]  /*0860*/  R2UR UR25, R17 ;  /* 0x00000000111972ca */ /* 0x000fe200000e0000 */
[----:B------:R-:W3:Y:S01]  /*0870*/  LD.E R32, desc[UR6][R18.64+0x14] ;  /* 0x0000140612207980 */ /* 0x000ee2000c101900 */
[----:B------:R-:W-:-:S02]  /*0880*/  R2UR UR22, R16 ;  /* 0x00000000101672ca */ /* 0x000fc400000e0000 */
[C---:B------:R-:W-:Y:S01]  /*0890*/  R2UR UR23, R17.reuse ;  /* 0x00000000111772ca */ /* 0x040fe200000e0000 */
[----:B------:R-:W4:Y:S01]  /*08a0*/  LD.E R31, desc[UR8][R18.64+0x24] ;  /* 0x00002408121f7980 */ /* 0x000f22000c101900 */
[C---:B------:R-:W-:Y:S02]  /*08b0*/  R2UR UR10, R16.reuse ;  /* 0x00000000100a72ca */ /* 0x040fe400000e0000 */
[C---:B------:R-:W-:Y:S01]  /*08c0*/  R2UR UR11, R17.reuse ;  /* 0x00000000110b72ca */ /* 0x040fe200000e0000 */
[----:B------:R-:W4:Y:S01]  /*08d0*/  LD.E R9, desc[UR26][R18.64] ;  /* 0x0000001a12097980 */ /* 0x000f22000c101900 */
[C---:B------:R-:W-:Y:S02]  /*08e0*/  R2UR UR14, R16.reuse ;  /* 0x00000000100e72ca */ /* 0x040fe400000e0000 */
[----:B------:R-:W-:Y:S01]  /*08f0*/  R2UR UR15, R17 ;  /* 0x00000000110f72ca */ /* 0x000fe200000e0000 */
[----:B------:R-:W4:Y:S01]  /*0900*/  LD.E R8, desc[UR24][R18.64+0x10] ;  /* 0x0000101812087980 */ /* 0x000f22000c101900 */
        /* <DEDUP_REMOVED lines=10> */
[----:B------:R-:W-:Y:S01]  /*09b0*/  R2UR UR21, R17 ;  /* 0x00000000111572ca */ /* 0x000fe200000e0000 */
[----:B------:R-:W4:Y:S04]  /*09c0*/  LD.E R24, desc[UR16][R18.64+0x28] ;  /* 0x0000281012187980 */ /* 0x000f28000c101900 */
[----:B------:R-:W4:Y:S04]  /*09d0*/  LD.E R26, desc[UR12][R18.64+0xc] ;  /* 0x00000c0c121a7980 */ /* 0x000f28000c101900 */
[----:B------:R-:W4:Y:S04]  /*09e0*/  LD.E R27, desc[UR18][R18.64+0x1c] ;  /* 0x00001c12121b7980 */ /* 0x000f28000c101900 */
[----:B------:R0:W4:Y:S01]  /*09f0*/  LD.E R28, desc[UR20][R18.64+0x2c] ;  /* 0x00002c14121c7980 */ /* 0x000122000c101900 */
[----:B------:R-:W-:-:S04]  /*0a00*/  IMAD.MOV R22, RZ, RZ, -R0 ;  /* 0x000000ffff167224 */ /* 0x000fc800078e0a00 */
[----:B------:R-:W-:Y:S01]  /*0a10*/  IMAD R12, R12, R22, R25 ;  /* 0x000000160c0c7224 */ /* 0x000fe200078e0219 */
[----:B------:R-:W-:-:S04]  /*0a20*/  IADD3 R22, PT, PT, -R10, RZ, RZ ;  /* 0x000000ff0a167210 */ /* 0x000fc80007ffe1ff */
[----:B------:R-:W-:Y:S01]  /*0a30*/  I2FP.F32.S32 R12, R12 ;  /* 0x0000000c000c7245 */ /* 0x000fe20000201400 */
[----:B------:R-:W-:Y:S01]  /*0a40*/  IMAD R11, R11, R22, R0 ;  /* 0x000000160b0b7224 */ /* 0x000fe200078e0200 */
[----:B------:R-:W-:Y:S01]  /*0a50*/  ISETP.GE.AND P0, PT, R13, 0x1, PT ;  /* 0x000000010d00780c */ /* 0x000fe20003f06270 */
[----:B------:R-:W-:-:S03]  /*0a60*/  IMAD.WIDE R22, R23, 0x4, R4 ;  /* 0x0000000417167825 */ /* 0x000fc600078e0204 */
[----:B------:R-:W-:Y:S01]  /*0a70*/  I2FP.F32.S32 R11, R11 ;  /* 0x0000000b000b7245 */ /* 0x000fe20000201400 */
[C---:B--2---:R-:W-:Y:S01]  /*0a80*/  FMUL R0, R12.reuse, R33 ;  /* 0x000000210c007220 */ /* 0x044fe20000400000 */
[C---:B---3--:R-:W-:Y:S01]  /*0a90*/  FMUL R5, R12.reuse, R32 ;  /* 0x000000200c057220 */ /* 0x048fe20000400000 */
[----:B----4-:R-:W-:Y:S02]  /*0aa0*/  FMUL R12, R12, R31 ;  /* 0x0000001f0c0c7220 */ /* 0x010fe40000400000 */
[----:B------:R-:W-:Y:S01]  /*0ab0*/  FFMA R0, RZ, R9, R0 ;  /* 0x00000009ff007223 */ /* 0x000fe20000000000 */
[----:B------:R-:W-:Y:S01]  /*0ac0*/  FFMA R4, RZ, R8, R5 ;  /* 0x00000008ff047223 */ /* 0x000fe20000000005 */
[----:B0-----:R-:W-:Y:S02]  /*0ad0*/  FFMA R19, RZ, R7, R12 ;  /* 0x00000007ff137223 */ /* 0x001fe4000000000c */
[C---:B------:R-:W-:Y:S01]  /*0ae0*/  FFMA R5, R11.reuse, R30, R0 ;  /* 0x0000001e0b057223 */ /* 0x040fe20000000000 */
[C---:B------:R-:W-:Y:S01]  /*0af0*/  FFMA R4, R11.reuse, R29, R4 ;  /* 0x0000001d0b047223 */ /* 0x040fe20000000004 */
[----:B------:R-:W-:Y:S01]  /*0b00*/  FFMA R19, R11, R24, R19 ;  /* 0x000000180b137223 */ /* 0x000fe20000000013 */
[----:B------:R-:W-:-:S02]  /*0b10*/  IMAD.MOV.U32 R0, RZ, RZ, R22 ;  /* 0x000000ffff007224 */ /* 0x000fc400078e0016 */
[----:B------:R-:W-:Y:S01]  /*0b20*/  FADD R26, R5, R26 ;  /* 0x0000001a051a7221 */ /* 0x000fe20000000000 */
[----:B-----5:R-:W-:Y:S02]  /*0b30*/  IMAD R5, R6, R15, RZ ;  /* 0x0000000f06057224 */ /* 0x020fe400078e02ff */
[----:B------:R-:W-:Y:S01]  /*0b40*/  FADD R27, R4, R27 ;  /* 0x0000001b041b7221 */ /* 0x000fe20000000000 */
[----:B------:R-:W-:Y:S01]  /*0b50*/  FADD R28, R19, R28 ;  /* 0x0000001c131c7221 */ /* 0x000fe20000000000 */
[----:B------:R-:W-:Y:S06]  /*0b60*/  @!P0 BRA `(.L_x_1) ;  /* 0x0000000c00288947 */ /* 0x000fec0003800000 */
[----:B------:R-:W-:Y:S01]  /*0b70*/  ISETP.NE.AND P0, PT, R13, 0x1, PT ;  /* 0x000000010d00780c */ /* 0x000fe20003f05270 */
[----:B------:R-:W-:Y:S01]  /*0b80*/  IMAD R11, R5, R14, RZ ;  /* 0x0000000e050b7224 */ /* 0x000fe200078e02ff */
[----:B------:R-:W-:Y:S01]  /*0b90*/  LOP3.LUT R4, R13, 0x1, RZ, 0xc0, !PT ;  /* 0x000000010d047812 */ /* 0x000fe200078ec0ff */
[----:B------:R-:W-:Y:S01]  /*0ba0*/  BSSY.RECONVERGENT B1, `(.L_x_2) ;  /* 0x0000085000017945 */ /* 0x000fe20003800200 */
[----:B------:R-:W-:Y:S02]  /*0bb0*/  VIADD R22, R14, 0xffffffff ;  /* 0xffffffff0e167836 */ /* 0x000fe40000000000 */
[----:B------:R-:W-:Y:S01]  /*0bc0*/  IMAD R11, R10, R11, RZ ;  /* 0x0000000b0a0b7224 */ /* 0x000fe200078e02ff */
[----:B------:R-:W-:Y:S02]  /*0bd0*/  ISETP.NE.U32.AND P1, PT, R4, 0x1, PT ;  /* 0x000000010400780c */ /* 0x000fe40003f25070 */
[----:B------:R-:W-:Y:S01]  /*0be0*/  IADD3 R4, PT, PT, R15, -0x1, RZ ;  /* 0xffffffff0f047810 */ /* 0x000fe20007ffe0ff */
[----:B------:R-:W-:-:S03]  /*0bf0*/  IMAD.WIDE R2, R11, 0x4, R2 ;  /* 0x000000040b027825 */ /* 0x000fc600078e0202 */
[----:B------:R-:W-:Y:S07]  /*0c00*/  @!P0 BRA `(.L_x_3) ;  /* 0x0000000400f88947 */ /* 0x000fee0003800000 */
[----:B------:R-:W-:Y:S02]  /*0c10*/  LOP3.LUT R13, R13, 0x7ffffffe, RZ, 0xc0, !PT ;  /* 0x7ffffffe0d0d7812 */ /* 0x000fe400078ec0ff */
[----:B------:R-:W-:-:S03]  /*0c20*/  IADD3 R24, PT, PT, R6, -0x1, RZ ;  /* 0xffffffff06187810 */ /* 0x000fc60007ffe0ff */
[----:B------:R-:W-:-:S07]  /*0c30*/  IMAD.MOV R25, RZ, RZ, -R13 ;  /* 0x000000ffff197224 */ /* 0x000fce00078e0a0d */
.L_x_4:
[----:B0-----:R-:W0:Y:S01]  /*0c40*/  F2I.FLOOR.NTZ R10, R26 ;  /* 0x0000001a000a7305 */ /* 0x001e220000207100 */
[C---:B------:R-:W-:Y:S02]  /*0c50*/  R2UR UR4, R16.reuse ;  /* 0x00000000100472ca */ /* 0x040fe400000e0000 */
[C---:B------:R-:W-:Y:S02]  /*0c60*/  R2UR UR5, R17.reuse ;  /* 0x00000000110572ca */ /* 0x040fe400000e0000 */
[C---:B------:R-:W-:Y:S02]  /*0c70*/  R2UR UR16, R16.reuse ;  /* 0x00000000101072ca */ /* 0x040fe400000e0000 */
[C---:B------:R-:W-:Y:S01]  /*0c80*/  R2UR UR17, R17.reuse ;  /* 0x00000000111172ca */ /* 0x040fe200000e0000 */
[----:B------:R-:W1:Y:S01]  /*0c90*/  F2I.FLOOR.NTZ R12, R27 ;  /* 0x0000001b000c7305 */ /* 0x000e620000207100 */
[----:B------:R-:W-:Y:S02]  /*0ca0*/  R2UR UR12, R16 ;  /* 0x00000000100c72ca */ /* 0x000fe400000e0000 */
[----:B------:R-:W-:-:S02]  /*0cb0*/  R2UR UR13, R17 ;  /* 0x00000000110d72ca */ /* 0x000fc400000e0000 */
[C---:B------:R-:W-:Y:S02]  /*0cc0*/  R2UR UR6, R16.reuse ;  /* 0x00000000100672ca */ /* 0x040fe400000e0000 */
[----:B0-----:R-:W-:Y:S01]  /*0cd0*/  VIMNMX R11, PT, PT, RZ, R10, !PT ;  /* 0x0000000aff0b7248 */ /* 0x001fe20007fe0100 */
[----:B------:R-:W0:Y:S01]  /*0ce0*/  F2I.FLOOR.NTZ R14, R28 ;  /* 0x0000001c000e7305 */ /* 0x000e220000207100 */
[----:B------:R-:W-:Y:S02]  /*0cf0*/  R2UR UR7, R17 ;  /* 0x00000000110772ca */ /* 0x000fe400000e0000 */
[----:B------:R-:W-:Y:S02]  /*0d00*/  VIMNMX R11, PT, PT, R11, R24, PT ;  /* 0x000000180b0b7248 */ /* 0x000fe40003fe0100 */
[----:B------:R-:W-:Y:S02]  /*0d10*/  R2UR UR14, R16 ;  /* 0x00000000100e72ca */ /* 0x000fe400000e0000 */
[----:B-1----:R-:W-:-:S02]  /*0d20*/  VIMNMX R13, PT, PT, RZ, R12, !PT ;  /* 0x0000000cff0d7248 */ /* 0x002fc40007fe0100 */
[C---:B------:R-:W-:Y:S02]  /*0d30*/  R2UR UR15, R17.reuse ;  /* 0x00000000110f72ca */ /* 0x040fe400000e0000 */
[----:B------:R-:W-:Y:S02]  /*0d40*/  VIMNMX R13, PT, PT, R4, R13, PT ;  /* 0x0000000d040d7248 */ /* 0x000fe40003fe0100 */
[----:B------:R-:W-:Y:S02]  /*0d50*/  R2UR UR8, R16 ;  /* 0x00000000100872ca */ /* 0x000fe400000e0000 */
[----:B0-----:R-:W-:Y:S01]  /*0d60*/  VIMNMX R15, PT, PT, RZ, R14, !PT ;  /* 0x0000000eff0f7248 */ /* 0x001fe20007fe0100 */
[----:B------:R-:W-:Y:S01]  /*0d70*/  IMAD R11, R6, R13, R11 ;  /* 0x0000000d060b7224 */ /* 0x000fe200078e020b */
[----:B------:R-:W-:Y:S02]  /*0d80*/  R2UR UR9, R17 ;  /* 0x00000000110972ca */ /* 0x000fe400000e0000 */
[----:B------:R-:W-:-:S02]  /*0d90*/  VIMNMX R10, PT, PT, R22, R15, PT ;  /* 0x0000000f160a7248 */ /* 0x000fc40003fe0100 */
[----:B------:R-:W-:Y:S02]  /*0da0*/  R2UR UR10, R16 ;  /* 0x00000000100a72ca */ /* 0x000fe400000e0000 */
[----:B------:R-:W-:Y:S01]  /*0db0*/  R2UR UR11, R17 ;  /* 0x00000000110b72ca */ /* 0x000fe200000e0000 */
[----:B------:R-:W-:-:S04]  /*0dc0*/  IMAD R11, R5, R10, R11 ;  /* 0x0000000a050b7224 */ /* 0x000fc800078e020b */
[----:B------:R-:W-:-:S05]  /*0dd0*/  IMAD.WIDE R10, R11, 0x4, R2 ;  /* 0x000000040b0a7825 */ /* 0x000fca00078e0202 */
[----:B------:R-:W2:Y:S01]  /*0de0*/  LD.E R35, desc[UR6][R10.64+0x4] ;  /* 0x000004060a237980 */ /* 0x000ea2000c101900 */
[----:B------:R-:W-:-:S04]  /*0df0*/  IMAD.WIDE R12, R5, 0x4, R10 ;  /* 0x00000004050c7825 */ /* 0x000fc800078e020a */
[C---:B------:R-:W-:Y:S01]  /*0e00*/  IMAD.WIDE R14, R6.reuse, 0x4, R10 ;  /* 0x00000004060e7825 */ /* 0x040fe200078e020a */
[----:B------:R-:W3:Y:S03]  /*0e10*/  LD.E R36, desc[UR12][R12.64+0x4] ;  /* 0x0000040c0c247980 */ /* 0x000ee6000c101900 */
[----:B------:R-:W-:Y:S01]  /*0e20*/  IMAD.WIDE R18, R6, 0x4, R12 ;  /* 0x0000000406127825 */ /* 0x000fe200078e020c */
[----:B------:R-:W4:Y:S04]  /*0e30*/  LD.E R33, desc[UR4][R14.64+0x4] ;  /* 0x000004040e217980 */ /* 0x000f28000c101900 */
[----:B------:R-:W5:Y:S04]  /*0e40*/  LD.E R31, desc[UR16][R18.64+0x4] ;  /* 0x00000410121f7980 */ /* 0x000f68000c101900 */
[----:B------:R-:W2:Y:S04]  /*0e50*/  LD.E R37, desc[UR14][R18.64] ;  /* 0x0000000e12257980 */ /* 0x000ea8000c101900 */
[----:B------:R0:W2:Y:S04]  /*0e60*/  LD.E R34, desc[UR8][R14.64] ;  /* 0x000000080e227980 */ /* 0x0000a8000c101900 */
[----:B------:R1:W2:Y:S04]  /*0e70*/  LD.E R12, desc[UR10][R12.64] ;  /* 0x0000000a0c0c7980 */ /* 0x0002a8000c101900 */
[----:B------:R1:W2:Y:S01]  /*0e80*/  LD.E R11, desc[UR4][R10.64] ;  /* 0x000000040a0b7980 */ /* 0x0002a2000c101900 */
[----:B------:R-:W-:Y:S01]  /*0e90*/  FADD R30, R9, R26 ;  /* 0x0000001a091e7221 */ /* 0x000fe20000000000 */
[----:B------:R-:W-:-:S03]  /*0ea0*/  FADD R29, R8, R27 ;  /* 0x0000001b081d7221 */ /* 0x000fc60000000000 */
[----:B------:R-:W1:Y:S08]  /*0eb0*/  F2I.FLOOR.NTZ R32, R30 ;  /* 0x0000001e00207305 */ /* 0x000e700000207100 */
[----:B0-----:R-:W0:Y:S01]  /*0ec0*/  F2I.FLOOR.NTZ R14, R29 ;  /* 0x0000001d000e7305 */ /* 0x001e220000207100 */
[----:B-1----:R-:W-:-:S07]  /*0ed0*/  VIMNMX R15, PT, PT, RZ, R32, !PT ;  /* 0x00000020ff0f7248 */ /* 0x002fce0007fe0100 */
[----:B------:R-:W1:Y:S01]  /*0ee0*/  FRND.FLOOR R19, R26 ;  /* 0x0000001a00137307 */ /* 0x000e620000205000 */
[----:B0-----:R-:W-:Y:S02]  /*0ef0*/  VIMNMX R32, PT, PT, RZ, R14, !PT ;  /* 0x0000000eff207248 */ /* 0x001fe40007fe0100 */
[----:B------:R-:W-:Y:S02]  /*0f00*/  VIMNMX R14, PT, PT, R24, R15, PT ;  /* 0x0000000f180e7248 */ /* 0x000fe40003fe0100 */
[----:B------:R-:W-:Y:S01]  /*0f10*/  VIMNMX R13, PT, PT, R4, R32, PT ;  /* 0x00000020040d7248 */ /* 0x000fe20003fe0100 */
[----:B------:R-:W-:Y:S02]  /*0f20*/  FADD R32, R7, R28 ;  /* 0x0000001c07207221 */ /* 0x000fe40000000000 */
[----:B------:R-:W0:Y:S02]  /*0f30*/  FRND.FLOOR R18, R27 ;  /* 0x0000001b00127307 */ /* 0x000e240000205000 */
[----:B------:R-:W-:-:S06]  /*0f40*/  IMAD R10, R6, R13, R14 ;  /* 0x0000000d060a7224 */ /* 0x000fcc00078e020e */
[----:B------:R-:W-:Y:S01]  /*0f50*/  F2I.FLOOR.NTZ R13, R32 ;  /* 0x00000020000d7305 */ /* 0x000fe20000207100 */
[----:B-1----:R-:W-:-:S04]  /*0f60*/  FADD R14, -R19, R26 ;  /* 0x0000001a130e7221 */ /* 0x002fc80000000100 */
[----:B------:R-:W-:-:S03]  /*0f70*/  FADD R19, -R14, 1 ;  /* 0x3f8000000e137421 */ /* 0x000fc60000000100 */
[----:B------:R-:W1:Y:S01]  /*0f80*/  FRND.FLOOR R15, R28 ;  /* 0x0000001c000f7307 */ /* 0x000e620000205000 */
[----:B0-----:R-:W-:Y:S01]  /*0f90*/  FADD R18, -R18, R27 ;  /* 0x0000001b12127221 */ /* 0x001fe20000000100 */
[----:B------:R-:W-:Y:S02]  /*0fa0*/  R2UR UR18, R16 ;  /* 0x00000000101272ca */ /* 0x000fe400000e0000 */
[----:B------:R-:W-:Y:S01]  /*0fb0*/  R2UR UR19, R17 ;  /* 0x00000000111372ca */ /* 0x000fe200000e0000 */
[----:B-1----:R-:W-:Y:S01]  /*0fc0*/  FADD R15, -R15, R28 ;  /* 0x0000001c0f0f7221 */ /* 0x002fe20000000100 */
[C---:B----4-:R-:W-:Y:S01]  /*0fd0*/  FMUL R26, R14.reuse, R33 ;  /* 0x000000210e1a7220 */ /* 0x050fe20000400000 */
[C---:B-----5:R-:W-:Y:S01]  /*0fe0*/  FMUL R33, R14.reuse, R31 ;  /* 0x0000001f0e217220 */ /* 0x060fe20000400000 */
[C---:B---3--:R-:W-:Y:S01]  /*0ff0*/  FMUL R31, R14.reuse, R36 ;  /* 0x000000240e1f7220 */ /* 0x048fe20000400000 */
[----:B--2---:R-:W-:Y:S01]  /*1000*/  FMUL R14, R14, R35 ;  /* 0x000000230e0e7220 */ /* 0x004fe20000400000 */
[----:B------:R-:W-:Y:S01]  /*1010*/  VIMNMX R35, PT, PT, RZ, R13, !PT ;  /* 0x0000000dff237248 */ /* 0x000fe20007fe0100 */
[----:B------:R-:W-:Y:S01]  /*1020*/  FFMA R33, R19, R37, R33 ;  /* 0x0000002513217223 */ /* 0x000fe20000000021 */
[----:B------:R-:W-:-:S02]  /*1030*/  FADD R13, -R18, 1 ;  /* 0x3f800000120d7421 */ /* 0x000fc40000000100 */
[----:B------:R-:W-:Y:S01]  /*1040*/  VIMNMX R35, PT, PT, R22, R35, PT ;  /* 0x0000002316237248 */ /* 0x000fe20003fe0100 */
[C---:B------:R-:W-:Y:S01]  /*1050*/  FFMA R27, R19.reuse, R34, R26 ;  /* 0x00000022131b7223 */ /* 0x040fe2000000001a */
[C---:B------:R-:W-:Y:S01]  /*1060*/  FMUL R33, R18.reuse, R33 ;  /* 0x0000002112217220 */ /* 0x040fe20000400000 */
[----:B------:R-:W-:Y:S02]  /*1070*/  FFMA R12, R19, R12, R31 ;  /* 0x0000000c130c7223 */ /* 0x000fe4000000001f */
[----:B------:R-:W-:Y:S01]  /*1080*/  FMUL R18, R18, R27 ;  /* 0x0000001b12127220 */ /* 0x000fe20000400000 */
[----:B------:R-:W-:Y:S02]  /*1090*/  IMAD R35, R5, R35, R10 ;  /* 0x0000002305237224 */ /* 0x000fe400078e020a */
[----:B------:R-:W-:Y:S01]  /*10a0*/  FFMA R11, R11, R19, R14 ;  /* 0x000000130b0b7223 */ /* 0x000fe2000000000e */
[----:B------:R-:W-:Y:S01]  /*10b0*/  FFMA R12, R12, R13, R33 ;  /* 0x0000000d0c0c7223 */ /* 0x000fe20000000021 */
[----:B------:R-:W-:-:S02]  /*10c0*/  FADD R10, -R15, 1 ;  /* 0x3f8000000f0a7421 */ /* 0x000fc40000000100 */
[----:B------:R-:W-:Y:S01]  /*10d0*/  FFMA R11, R11, R13, R18 ;  /* 0x0000000d0b0b7223 */ /* 0x000fe20000000012 */
[----:B------:R-:W-:Y:S01]  /*10e0*/  FMUL R14, R15, R12 ;  /* 0x0000000c0f0e7220 */ /* 0x000fe20000400000 */
[----:B------:R-:W-:-:S04]  /*10f0*/  IMAD.WIDE R12, R35, 0x4, R2 ;  /* 0x00000004230c7825 */ /* 0x000fc800078e0202 */
[----:B------:R-:W-:Y:S01]  /*1100*/  FFMA R37, R11, R10, R14 ;  /* 0x0000000a0b257223 */ /* 0x000fe2000000000e */
[----:B------:R-:W-:Y:S01]  /*1110*/  IMAD.WIDE R14, R5, 0x4, R12 ;  /* 0x00000004050e7825 */ /* 0x000fe200078e020c */
[----:B------:R-:W-:-:S03]  /*1120*/  MOV R18, R0 ;  /* 0x0000000000127202 */ /* 0x000fc60000000f00 */
[----:B------:R-:W-:Y:S02]  /*1130*/  IMAD.MOV.U32 R19, RZ, RZ, R23 ;  /* 0x000000ffff137224 */ /* 0x000fe400078e0017 */
[----:B------:R-:W-:-:S03]  /*1140*/  IMAD.WIDE R26, R6, 0x4, R14 ;  /* 0x00000004061a7825 */ /* 0x000fc600078e020e */
[----:B------:R0:W-:Y:S01]  /*1150*/  ST.E desc[UR4][R18.64], R37 ;  /* 0x0000002512007985 */ /* 0x0001e2000c101904 */
[----:B------:R-:W-:-:S03]  /*1160*/  IMAD.WIDE R10, R6, 0x4, R12 ;  /* 0x00000004060a7825 */ /* 0x000fc600078e020c */
[----:B------:R-:W2:Y:S04]  /*1170*/  LD.E R0, desc[UR18][R26.64+0x4] ;  /* 0x000004121a007980 */ /* 0x000ea8000c101900 */
[----:B------:R-:W3:Y:S04]  /*1180*/  LD.E R28, desc[UR14][R14.64+0x4] ;  /* 0x0000040e0e1c7980 */ /* 0x000ee8000c101900 */
[----:B------:R-:W4:Y:S04]  /*1190*/  LD.E R34, desc[UR16][R26.64] ;  /* 0x000000101a227980 */ /* 0x000f28000c101900 */
[----:B------:R-:W5:Y:S04]  /*11a0*/  LD.E R23, desc[UR10][R10.64+0x4] ;  /* 0x0000040a0a177980 */ /* 0x000f68000c101900 */
[----:B------:R-:W5:Y:S04]  /*11b0*/  LD.E R33, desc[UR6][R12.64+0x4] ;  /* 0x000004060c217980 */ /* 0x000f68000c101900 */
[----:B------:R-:W5:Y:S04]  /*11c0*/  LD.E R35, desc[UR12][R14.64] ;  /* 0x0000000c0e237980 */ /* 0x000f68000c101900 */
[----:B------:R-:W5:Y:S04]  /*11d0*/  LD.E R31, desc[UR8][R10.64] ;  /* 0x000000080a1f7980 */ /* 0x000f68000c101900 */
[----:B------:R1:W5:Y:S01]  /*11e0*/  LD.E R36, desc[UR4][R12.64] ;  /* 0x000000040c247980 */ /* 0x000362000c101900 */
[----:B0-----:R-:W0:Y:S08]  /*11f0*/  FRND.FLOOR R37, R30 ;  /* 0x0000001e00257307 */ /* 0x001e300000205000 */
[----:B-1----:R-:W-:Y:S01]  /*1200*/  FRND.FLOOR R12, R29 ;  /* 0x0000001d000c7307 */ /* 0x002fe20000205000 */
[----:B0-----:R-:W-:-:S07]  /*1210*/  FADD R10, R30, -R37 ;  /* 0x800000251e0a7221 */ /* 0x001fce0000000000 */
[----:B------:R-:W0:Y:S01]  /*1220*/  FRND.FLOOR R11, R32 ;  /* 0x00000020000b7307 */ /* 0x000e220000205000 */
[----:B------:R-:W-:Y:S01]  /*1230*/  FADD R37, -R10, 1 ;  /* 0x3f8000000a257421 */ /* 0x000fe20000000100 */
[----:B------:R-:W-:-:S04]  /*1240*/  IADD3 R25, PT, PT, R25, 0x2, RZ ;  /* 0x0000000219197810 */ /* 0x000fc80007ffe0ff */
[----:B------:R-:W-:Y:S01]  /*1250*/  ISETP.NE.AND P0, PT, R25, RZ, PT ;  /* 0x000000ff1900720c */ /* 0x000fe20003f05270 */
[----:B0-----:R-:W-:Y:S01]  /*1260*/  FADD R11, R32, -R11 ;  /* 0x8000000b200b7221 */ /* 0x001fe20000000000 */
[----:B------:R-:W-:Y:S01]  /*1270*/  FADD R26, R9, R30 ;  /* 0x0000001e091a7221 */ /* 0x000fe20000000000 */
[----:B------:R-:W-:Y:S01]  /*1280*/  FADD R27, R8, R29 ;  /* 0x0000001d081b7221 */ /* 0x000fe20000000000 */
[C---:B--2---:R-:W-:Y:S01]  /*1290*/  FMUL R15, R10.reuse, R0 ;  /* 0x000000000a0f7220 */ /* 0x044fe20000400000 */
[----:B------:R-:W-:Y:S01]  /*12a0*/  FADD R0, R29, -R12 ;  /* 0x8000000c1d007221 */ /* 0x000fe20000000000 */
[C---:B---3--:R-:W-:Y:S02]  /*12b0*/  FMUL R28, R10.reuse, R28 ;  /* 0x0000001c0a1c7220 */ /* 0x048fe40000400000 */
[----:B----4-:R-:W-:Y:S01]  /*12c0*/  FFMA R15, R37, R34, R15 ;  /* 0x00000022250f7223 */ /* 0x010fe2000000000f */
[----:B-----5:R-:W-:-:S03]  /*12d0*/  FMUL R23, R10, R23 ;  /* 0x000000170a177220 */ /* 0x020fc60000400000 */
[----:B------:R-:W-:Y:S01]  /*12e0*/  FMUL R15, R0, R15 ;  /* 0x0000000f000f7220 */ /* 0x000fe20000400000 */
[----:B------:R-:W-:Y:S01]  /*12f0*/  FMUL R33, R10, R33 ;  /* 0x000000210a217220 */ /* 0x000fe20000400000 */
[----:B------:R-:W-:Y:S01]  /*1300*/  FADD R10, -R0, 1 ;  /* 0x3f800000000a7421 */ /* 0x000fe20000000100 */
[C---:B------:R-:W-:Y:S01]  /*1310*/  FFMA R28, R37.reuse, R35, R28 ;  /* 0x00000023251c7223 */ /* 0x040fe2000000001c */
[----:B------:R-:W-:-:S03]  /*1320*/  FFMA R31, R37, R31, R23 ;  /* 0x0000001f251f7223 */ /* 0x000fc60000000017 */
[----:B------:R-:W-:Y:S01]  /*1330*/  FFMA R28, R28, R10, R15 ;  /* 0x0000000a1c1c7223 */ /* 0x000fe2000000000f */
[----:B------:R-:W-:Y:S01]  /*1340*/  FMUL R0, R0, R31 ;  /* 0x0000001f00007220 */ /* 0x000fe20000400000 */
[----:B------:R-:W-:Y:S02]  /*1350*/  FFMA R33, R36, R37, R33 ;  /* 0x0000002524217223 */ /* 0x000fe40000000021 */
[C---:B------:R-:W-:Y:S01]  /*1360*/  FMUL R13, R11.reuse, R28 ;  /* 0x0000001c0b0d7220 */ /* 0x040fe20000400000 */
[----:B------:R-:W-:Y:S01]  /*1370*/  FADD R11, -R11, 1 ;  /* 0x3f8000000b0b7421 */ /* 0x000fe20000000100 */
[----:B------:R-:W-:-:S04]  /*1380*/  FFMA R0, R33, R10, R0 ;  /* 0x0000000a21007223 */ /* 0x000fc80000000000 */
[----:B------:R-:W-:Y:S01]  /*1390*/  FFMA R11, R0, R11, R13 ;  /* 0x0000000b000b7223 */ /* 0x000fe2000000000d */
[----:B------:R-:W-:Y:S01]  /*13a0*/  IADD3 R0, P2, PT, R18, 0x8, RZ ;  /* 0x0000000812007810 */ /* 0x000fe20007f5e0ff */
[----:B------:R-:W-:-:S03]  /*13b0*/  FADD R28, R7, R32 ;  /* 0x00000020071c7221 */ /* 0x000fc60000000000 */
[----:B------:R0:W-:Y:S01]  /*13c0*/  ST.E desc[UR4][R18.64+0x4], R11 ;  /* 0x0000040b12007985 */ /* 0x0001e2000c101904 */
[----:B------:R-:W-:Y:S01]  /*13d0*/  IMAD.X R23, RZ, RZ, R19, P2 ;  /* 0x000000ffff177224 */ /* 0x000fe200010e0613 */
[----:B------:R-:W-:Y:S07]  /*13e0*/  @P0 BRA `(.L_x_4) ;  /* 0xfffffff800140947 */ /* 0x000fee000383ffff */
.L_x_3:
[----:B------:R-:W-:Y:S05]  /*13f0*/  BSYNC.RECONVERGENT B1 ;  /* 0x0000000000017941 */ /* 0x000fea0003800200 */
.L_x_2:
[----:B------:R-:W-:Y:S05]  /*1400*/  @P1 BRA `(.L_x_1) ;  /* 0x0000000400001947 */ /* 0x000fea0003800000 */
[----:B------:R-:W1:Y:S01]  /*1410*/  F2I.FLOOR.NTZ R8, R27 ;  /* 0x0000001b00087305 */ /* 0x000e620000207100 */
[C---:B------:R-:W-:Y:S02]  /*1420*/  R2UR UR18, R16.reuse ;  /* 0x00000000101272ca */ /* 0x040fe400000e0000 */
[C---:B------:R-:W-:Y:S02]  /*1430*/  R2UR UR19, R17.reuse ;  /* 0x00000000111372ca */ /* 0x040fe400000e0000 */
[C---:B------:R-:W-:Y:S02]  /*1440*/  R2UR UR14, R16.reuse ;  /* 0x00000000100e72ca */ /* 0x040fe400000e0000 */
[C---:B------:R-:W-:Y:S01]  /*1450*/  R2UR UR15, R17.reuse ;  /* 0x00000000110f72ca */ /* 0x040fe200000e0000 */
[----:B------:R-:W2:Y:S01]  /*1460*/  F2I.FLOOR.NTZ R7, R26 ;  /* 0x0000001a00077305 */ /* 0x000ea20000207100 */
[----:B------:R-:W-:Y:S02]  /*1470*/  R2UR UR16, R16 ;  /* 0x00000000101072ca */ /* 0x000fe400000e0000 */
[----:B------:R-:W-:-:S02]  /*1480*/  R2UR UR17, R17 ;  /* 0x00000000111172ca */ /* 0x000fc400000e0000 */
[----:B------:R-:W-:Y:S02]  /*1490*/  R2UR UR10, R16 ;  /* 0x00000000100a72ca */ /* 0x000fe400000e0000 */
[----:B-1----:R-:W-:Y:S01]  /*14a0*/  VIMNMX R9, PT, PT, RZ, R8, !PT ;  /* 0x00000008ff097248 */ /* 0x002fe20007fe0100 */
[----:B------:R-:W0:Y:S01]  /*14b0*/  F2I.FLOOR.NTZ R10, R28 ;  /* 0x0000001c000a7305 */ /* 0x000e220000207100 */
[----:B------:R-:W-:Y:S02]  /*14c0*/  R2UR UR11, R17 ;  /* 0x00000000110b72ca */ /* 0x000fe400000e0000 */
[----:B------:R-:W-:Y:S02]  /*14d0*/  VIMNMX R9, PT, PT, R4, R9, PT ;  /* 0x0000000904097248 */ /* 0x000fe40003fe0100 */
[----:B------:R-:W-:Y:S02]  /*14e0*/  R2UR UR12, R16 ;  /* 0x00000000100c72ca */ /* 0x000fe400000e0000 */
[----:B--2---:R-:W-:-:S02]  /*14f0*/  VIMNMX R7, PT, PT, RZ, R7, !PT ;  /* 0x00000007ff077248 */ /* 0x004fc40007fe0100 */
[C---:B------:R-:W-:Y:S02]  /*1500*/  R2UR UR13, R17.reuse ;  /* 0x00000000110d72ca */ /* 0x040fe400000e0000 */
[----:B------:R-:W-:Y:S02]  /*1510*/  VIADDMNMX R7, R6, 0xffffffff, R7, PT ;  /* 0xffffffff06077846 */ /* 0x000fe40003800107 */
[----:B------:R-:W-:Y:S02]  /*1520*/  R2UR UR6, R16 ;  /* 0x00000000100672ca */ /* 0x000fe400000e0000 */
[----:B0-----:R-:W-:Y:S01]  /*1530*/  VIMNMX R11, PT, PT, RZ, R10, !PT ;  /* 0x0000000aff0b7248 */ /* 0x001fe20007fe0100 */
[----:B------:R-:W-:Y:S01]  /*1540*/  IMAD R7, R6, R9, R7 ;  /* 0x0000000906077224 */ /* 0x000fe200078e0207 */
[----:B------:R-:W-:Y:S02]  /*1550*/  R2UR UR7, R17 ;  /* 0x00000000110772ca */ /* 0x000fe400000e0000 */
[----:B------:R-:W-:-:S02]  /*1560*/  VIMNMX R22, PT, PT, R22, R11, PT ;  /* 0x0000000b16167248 */ /* 0x000fc40003fe0100 */
[C---:B------:R-:W-:Y:S02]  /*1570*/  R2UR UR8, R16.reuse ;  /* 0x00000000100872ca */ /* 0x040fe400000e0000 */
[----:B------:R-:W-:Y:S01]  /*1580*/  R2UR UR9, R17 ;  /* 0x00000000110972ca */ /* 0x000fe200000e0000 */
[----:B------:R-:W-:Y:S01]  /*1590*/  IMAD R7, R5, R22, R7 ;  /* 0x0000001605077224 */ /* 0x000fe200078e0207 */
[----:B------:R-:W-:Y:S02]  /*15a0*/  R2UR UR4, R16 ;  /* 0x00000000100472ca */ /* 0x000fe400000e0000 */
[----:B------:R-:W-:Y:S01]  /*15b0*/  R2UR UR5, R17 ;  /* 0x00000000110572ca */ /* 0x000fe200000e0000 */
[----:B------:R-:W-:-:S05]  /*15c0*/  IMAD.WIDE R2, R7, 0x4, R2 ;  /* 0x0000000407027825 */ /* 0x000fca00078e0202 */
[----:B------:R-:W2:Y:S01]  /*15d0*/  LD.E R14, desc[UR6][R2.64+0x4] ;  /* 0x00000406020e7980 */ /* 0x000ea2000c101900 */
[----:B------:R-:W-:-:S05]  /*15e0*/  IMAD.WIDE R4, R5, 0x4, R2 ;  /* 0x0000000405047825 */ /* 0x000fca00078e0202 */
[----:B------:R-:W3:Y:S01]  /*15f0*/  LD.E R30, desc[UR14][R4.64+0x4] ;  /* 0x0000040e041e7980 */ /* 0x000ee2000c101900 */
[----:B------:R-:W-:-:S03]  /*1600*/  IMAD.WIDE R8, R6, 0x4, R4 ;  /* 0x0000000406087825 */ /* 0x000fc600078e0204 */
[----:B------:R-:W4:Y:S01]  /*1610*/  LD.E R24, desc[UR12][R4.64] ;  /* 0x0000000c04187980 */ /* 0x000f22000c101900 */
[----:B------:R-:W-:-:S03]  /*1620*/  IMAD.WIDE R6, R6, 0x4, R2 ;  /* 0x0000000406067825 */ /* 0x000fc600078e0202 */
[----:B------:R-:W5:Y:S04]  /*1630*/  LD.E R34, desc[UR18][R8.64+0x4] ;  /* 0x0000041208227980 */ /* 0x000f68000c101900 */
[----:B------:R-:W2:Y:S04]  /*1640*/  LD.E R32, desc[UR16][R8.64] ;  /* 0x0000001008207980 */ /* 0x000ea8000c101900 */
[----:B------:R-:W4:Y:S04]  /*1650*/  LD.E R22, desc[UR10][R6.64+0x4] ;  /* 0x0000040a06167980 */ /* 0x000f28000c101900 */
[----:B------:R-:W4:Y:S04]  /*1660*/  LD.E R18, desc[UR8][R6.64] ;  /* 0x0000000806127980 */ /* 0x000f28000c101900 */
[----:B------:R0:W4:Y:S01]  /*1670*/  LD.E R12, desc[UR4][R2.64] ;  /* 0x00000004020c7980 */ /* 0x000122000c101900 */
[----:B------:R-:W1:Y:S08]  /*1680*/  FRND.FLOOR R11, R26 ;  /* 0x0000001a000b7307 */ /* 0x000e700000205000 */
[----:B------:R-:W0:Y:S01]  /*1690*/  FRND.FLOOR R10, R27 ;  /* 0x0000001b000a7307 */ /* 0x000e220000205000 */
[----:B-1----:R-:W-:-:S07]  /*16a0*/  FADD R11, -R11, R26 ;  /* 0x0000001a0b0b7221 */ /* 0x002fce0000000100 */
[----:B------:R-:W1:Y:S01]  /*16b0*/  FRND.FLOOR R13, R28 ;  /* 0x0000001c000d7307 */ /* 0x000e620000205000 */
[----:B------:R-:W-:Y:S01]  /*16c0*/  FADD R15, -R11, 1 ;  /* 0x3f8000000b0f7421 */ /* 0x000fe20000000100 */
[----:B0-----:R-:W-:-:S04]  /*16d0*/  FADD R10, -R10, R27 ;  /* 0x0000001b0a0a7221 */ /* 0x001fc80000000100 */
[----:B------:R-:W-:Y:S01]  /*16e0*/  FADD R2, -R10, 1 ;  /* 0x3f8000000a027421 */ /* 0x000fe20000000100 */
[----:B-1----:R-:W-:Y:S01]  /*16f0*/  FADD R13, -R13, R28 ;  /* 0x0000001c0d0d7221 */ /* 0x002fe20000000100 */
[C---:B---3--:R-:W-:Y:S01]  /*1700*/  FMUL R7, R11.reuse, R30 ;  /* 0x0000001e0b077220 */ /* 0x048fe20000400000 */
[----:B-----5:R-:W-:-:S04]  /*1710*/  FMUL R34, R11, R34 ;  /* 0x000000220b227220 */ /* 0x020fc80000400000 */
[C---:B--2---:R-:W-:Y:S01]  /*1720*/  FFMA R3, R15.reuse, R32, R34 ;  /* 0x000000200f037223 */ /* 0x044fe20000000022 */
[----:B----4-:R-:W-:Y:S01]  /*1730*/  FFMA R7, R15, R24, R7 ;  /* 0x000000180f077223 */ /* 0x010fe20000000007 */
[C---:B------:R-:W-:Y:S02]  /*1740*/  FMUL R9, R11.reuse, R22 ;  /* 0x000000160b097220 */ /* 0x040fe40000400000 */
[----:B------:R-:W-:Y:S01]  /*1750*/  FMUL R4, R10, R3 ;  /* 0x000000030a047220 */ /* 0x000fe20000400000 */
[----:B------:R-:W-:Y:S01]  /*1760*/  FMUL R11, R11, R14 ;  /* 0x0000000e0b0b7220 */ /* 0x000fe20000400000 */
[----:B------:R-:W-:Y:S02]  /*1770*/  FFMA R9, R15, R18, R9 ;  /* 0x000000120f097223 */ /* 0x000fe40000000009 */
[----:B------:R-:W-:Y:S01]  /*1780*/  FFMA R4, R7, R2, R4 ;  /* 0x0000000207047223 */ /* 0x000fe20000000004 */
[----:B------:R-:W-:Y:S01]  /*1790*/  FFMA R11, R12, R15, R11 ;  /* 0x0000000f0c0b7223 */ /* 0x000fe2000000000b */
[----:B------:R-:W-:-:S02]  /*17a0*/  FMUL R10, R10, R9 ;  /* 0x000000090a0a7220 */ /* 0x000fc40000400000 */
[C---:B------:R-:W-:Y:S01]  /*17b0*/  FMUL R3, R13.reuse, R4 ;  /* 0x000000040d037220 */ /* 0x040fe20000400000 */
[----:B------:R-:W-:Y:S01]  /*17c0*/  FADD R13, -R13, 1 ;  /* 0x3f8000000d0d7421 */ /* 0x000fe20000000100 */
[----:B------:R-:W-:Y:S01]  /*17d0*/  FFMA R10, R11, R2, R10 ;  /* 0x000000020b0a7223 */ /* 0x000fe2000000000a */
[----:B------:R-:W-:-:S03]  /*17e0*/  MOV R22, R0 ;  /* 0x0000000000167202 */ /* 0x000fc60000000f00 */
[----:B------:R-:W-:-:S05]  /*17f0*/  FFMA R3, R10, R13, R3 ;  /* 0x0000000d0a037223 */ /* 0x000fca0000000003 */
[----:B------:R1:W-:Y:S02]  /*1800*/  ST.E desc[UR4][R22.64], R3 ;  /* 0x0000000316007985 */ /* 0x0003e4000c101904 */
.L_x_1:
[----:B------:R-:W-:Y:S05]  /*1810*/  BSYNC.RECONVERGENT B0 ;  /* 0x0000000000007941 */ /* 0x000fea0003800200 */
.L_x_0:
[----:B------:R-:W2:Y:S04]  /*1820*/  LDL R2, [R1] ;  /* 0x0000000001027983 */ /* 0x000ea80000100800 */
[----:B------:R-:W2:Y:S04]  /*1830*/  LDL R16, [R1+0x4] ;  /* 0x0000040001107983 */ /* 0x000ea80000100800 */
[----:B------:R-:W2:Y:S04]  /*1840*/  LDL R17, [R1+0x8] ;  /* 0x0000080001117983 */ /* 0x000ea80000100800 */
[----:B0-----:R-:W2:Y:S04]  /*1850*/  LDL R18, [R1+0xc] ;  /* 0x00000c0001127983 */ /* 0x001ea80000100800 */
[----:B------:R-:W2:Y:S04]  /*1860*/  LDL R19, [R1+0x10] ;  /* 0x0000100001137983 */ /* 0x000ea80000100800 */
[----:B-1----:R-:W2:Y:S04]  /*1870*/  LDL R22, [R1+0x14] ;  /* 0x0000140001167983 */ /* 0x002ea80000100800 */
[----:B------:R-:W2:Y:S04]  /*1880*/  LDL R23, [R1+0x18] ;  /* 0x0000180001177983 */ /* 0x000ea80000100800 */
        /* <DEDUP_REMOVED lines=9> */
[----:B------:R0:W2:Y:S02]  /*1920*/  LDL R37, [R1+0x40] ;  /* 0x0000400001257983 */ /* 0x0000a40000100800 */
[----:B0-----:R-:W-:Y:S01]  /*1930*/  VIADD R1, R1, 0x48 ;  /* 0x0000004801017836 */ /* 0x001fe20000000000 */
[----:B--2--5:R-:W-:Y:S06]  /*1940*/  RET.REL.NODEC R20 `(batched_affine3d) ;  /* 0xffffffe414ac7950 */ /* 0x024fec0003c3ffff */
        .type           $batched_affine3d$_Z21batched_affine3d_implILi1EEvPfPKfS2_iiiiiii,@function
        .size           $batched_affine3d$_Z21batched_affine3d_implILi1EEvPfPKfS2_iiiiiii,($batched_affine3d$_Z21batched_affine3d_implILi2EEvPfPKfS2_iiiiiii - $batched_affine3d$_Z21batched_affine3d_implILi1EEvPfPKfS2_iiiiiii)
$batched_affine3d$_Z21batched_affine3d_implILi1EEvPfPKfS2_iiiiiii:
        /* <DEDUP_REMOVED lines=21> */
[-C--:B------:R-:W-:Y:S01]  /*1aa0*/  IABS R6, R13.reuse ;  /* 0x0000000d00067213 */ /* 0x080fe20000000000 */
[----:B------:R-:W0:Y:S01]  /*1ab0*/  S2R R19, SR_TID.X ;  /* 0x0000000000137919 */ /* 0x000e220000002100 */
[----:B------:R-:W0:Y:S01]  /*1ac0*/  S2UR UR4, SR_CTAID.X ;  /* 0x00000000000479c3 */ /* 0x000e220000002500 */
[-C--:B------:R-:W-:Y:S01]  /*1ad0*/  IABS R22, R13.reuse ;  /* 0x0000000d00167213 */ /* 0x080fe20000000000 */
[----:B------:R-:W1:Y:S04]  /*1ae0*/  I2F.RP R7, R6 ;  /* 0x0000000600077306 */ /* 0x000e680000209400 */
[----:B------:R-:W-:Y:S02]  /*1af0*/  IMAD.MOV R24, RZ, RZ, -R22 ;  /* 0x000000ffff187224 */ /* 0x000fe400078e0a16 */
[----:B------:R-:W0:Y:S01]  /*1b00*/  LDC R0, c[0x0][0x360] ;  /* 0x0000d800ff007b82 */ /* 0x000e220000000800 */
[----:B------:R-:W-:Y:S01]  /*1b10*/  IMAD R22, R12, R13, RZ ;  /* 0x0000000d0c167224 */ /* 0x000fe200078e02ff */
[----:B-1----:R-:W1:Y:S01]  /*1b20*/  MUFU.RCP R7, R7 ;  /* 0x0000000700077308 */ /* 0x002e620000001000 */
[----:B0-----:R-:W-:-:S02]  /*1b30*/  IMAD R0, R0, UR4, R19 ;  /* 0x0000000400007c24 */ /* 0x001fc4000f8e0213 */
[----:B-1----:R-:W-:-:S03]  /*1b40*/  VIADD R16, R7, 0xffffffe ;  /* 0x0ffffffe07107836 */ /* 0x002fc60000000000 */
[----:B------:R-:W-:Y:S02]  /*1b50*/  IABS R18, R0 ;  /* 0x0000000000127213 */ /* 0x000fe40000000000 */
[----:B------:R0:W1:Y:S02]  /*1b60*/  F2I.FTZ.U32.TRUNC.NTZ R17, R16 ;  /* 0x0000001000117305 */ /* 0x000064000021f000 */
[----:B0-----:R-:W-:Y:S01]  /*1b70*/  HFMA2 R16, -RZ, RZ, 0, 0 ;  /* 0x00000000ff107431 */ /* 0x001fe200000001ff */
[----:B-1----:R-:W-:-:S05]  /*1b80*/  IADD3 R23, PT, PT, RZ, -R17, RZ ;  /* 0x80000011ff177210 */ /* 0x002fca0007ffe0ff */
[----:B------:R-:W-:Y:S01]  /*1b90*/  IMAD R19, R23, R6, RZ ;  /* 0x0000000617137224 */ /* 0x000fe200078e02ff */
[----:B------:R-:W-:-:S03]  /*1ba0*/  LOP3.LUT R23, RZ, R13, RZ, 0x33, !PT ;  /* 0x0000000dff177212 */ /* 0x000fc600078e33ff */
[----:B------:R-:W-:Y:S01]  /*1bb0*/  IMAD.HI.U32 R17, R17, R19, R16 ;  /* 0x0000001311117227 */ /* 0x000fe200078e0010 */
[----:B------:R-:W-:-:S04]  /*1bc0*/  LOP3.LUT R16, R0, R13, RZ, 0x3c, !PT ;  /* 0x0000000d00107212 */ /* 0x000fc800078e3cff */
[----:B------:R-:W-:Y:S01]  /*1bd0*/  ISETP.GE.AND P2, PT, R16, RZ, PT ;  /* 0x000000ff1000720c */ /* 0x000fe20003f46270 */
[----:B------:R-:W-:-:S04]  /*1be0*/  IMAD.HI.U32 R7, R17, R18, RZ ;  /* 0x0000001211077227 */ /* 0x000fc800078e00ff */
[----:B------:R-:W-:-:S05]  /*1bf0*/  IMAD R19, R7, R24, R18 ;  /* 0x0000001807137224 */ /* 0x000fca00078e0212 */
[----:B------:R-:W-:-:S13]  /*1c00*/  ISETP.GT.U32.AND P1, PT, R6, R19, PT ;  /* 0x000000130600720c */ /* 0x000fda0003f24070 */
[----:B------:R-:W-:Y:S01]  /*1c10*/  @!P1 IMAD.IADD R19, R19, 0x1, -R6 ;  /* 0x0000000113139824 */ /* 0x000fe200078e0a06 */
[----:B------:R-:W-:-:S04]  /*1c20*/  @!P1 IADD3 R7, PT, PT, R7, 0x1, RZ ;  /* 0x0000000107079810 */ /* 0x000fc80007ffe0ff */
[----:B------:R-:W-:-:S13]  /*1c30*/  ISETP.GE.U32.AND P0, PT, R19, R6, PT ;  /* 0x000000061300720c */ /* 0x000fda0003f06070 */
[----:B------:R-:W-:Y:S01]  /*1c40*/  @P0 VIADD R7, R7, 0x1 ;  /* 0x0000000107070836 */ /* 0x000fe20000000000 */
[----:B------:R-:W-:-:S04]  /*1c50*/  ISETP.NE.AND P0, PT, R13, RZ, PT ;  /* 0x000000ff0d00720c */ /* 0x000fc80003f05270 */
[----:B------:R-:W-:-:S04]  /*1c60*/  @!P2 IADD3 R7, PT, PT, -R7, RZ, RZ ;  /* 0x000000ff0707a210 */ /* 0x000fc80007ffe1ff */
[----:B------:R-:W-:-:S05]  /*1c70*/  SEL R7, R23, R7, !P0 ;  /* 0x0000000717077207 */ /* 0x000fca0004000000 */
[----:B------:R-:W-:-:S04]  /*1c80*/  IMAD.MOV R16, RZ, RZ, -R7 ;  /* 0x000000ffff107224 */ /* 0x000fc800078e0a07 */
[----:B------:R-:W-:-:S04]  /*1c90*/  IMAD R0, R13, R16, R0 ;  /* 0x000000100d007224 */ /* 0x000fc800078e0200 */
[----:B------:R-:W-:Y:S02]  /*1ca0*/  IMAD R22, R7, R22, R0 ;  /* 0x0000001607167224 */ /* 0x000fe400078e0200 */
[----:B------:R0:W5:Y:S03]  /*1cb0*/  LDL R0, [R1+0x48] ;  /* 0x0000480001007983 */ /* 0x0001660000100800 */
[----:B------:R-:W-:-:S13]  /*1cc0*/  ISETP.GE.AND P1, PT, R22, R10, PT ;  /* 0x0000000a1600720c */ /* 0x000fda0003f26270 */
[----:B0-----:R-:W-:Y:S05]  /*1cd0*/  @P1 BRA `(.L_x_6) ;  /* 0x0000001400301947 */ /* 0x001fea0003800000 */
[----:B------:R-:W-:Y:S02]  /*1ce0*/  IABS R10, R12 ;  /* 0x0000000c000a7213 */ /* 0x000fe40000000000 */
[----:B------:R-:W-:Y:S02]  /*1cf0*/  IABS R18, R22 ;  /* 0x0000001600127213 */ /* 0x000fe40000000000 */
[----:B------:R-:W0:Y:S03]  /*1d00*/  I2F.RP R16, R10 ;  /* 0x0000000a00107306 */ /* 0x000e260000209400 */
[----:B------:R-:W-:-:S04]  /*1d10*/  IMAD.HI.U32 R17, R17, R18, RZ ;  /* 0x0000001211117227 */ /* 0x000fc800078e00ff */
[----:B------:R-:W-:Y:S01]  /*1d20*/  IMAD R7, R17, R24, R18 ;  /* 0x0000001811077224 */ /* 0x000fe200078e0212 */
[----:B------:R-:W-:-:S04]  /*1d30*/  IABS R24, R12 ;  /* 0x0000000c00187213 */ /* 0x000fc80000000000 */
[----:B------:R-:W-:Y:S01]  /*1d40*/  ISETP.GT.U32.AND P2, PT, R6, R7, PT ;  /* 0x000000070600720c */ /* 0x000fe20003f44070 */
[----:B------:R-:W-:Y:S01]  /*1d50*/  IMAD.MOV R24, RZ, RZ, -R24 ;  /* 0x000000ffff187224 */ /* 0x000fe200078e0a18 */
[----:B0-----:R-:W0:Y:S11]  /*1d60*/  MUFU.RCP R16, R16 ;  /* 0x0000001000107308 */ /* 0x001e360000001000 */
[----:B------:R-:W-:-:S02]  /*1d70*/  @!P2 IADD3 R7, PT, PT, R7, -R6, RZ ;  /* 0x800000060707a210 */ /* 0x000fc40007ffe0ff */
[----:B------:R-:W-:Y:S02]  /*1d80*/  @!P2 IADD3 R17, PT, PT, R17, 0x1, RZ ;  /* 0x000000011111a810 */ /* 0x000fe40007ffe0ff */
[----:B------:R-:W-:Y:S02]  /*1d90*/  ISETP.GE.U32.AND P1, PT, R7, R6, PT ;  /* 0x000000060700720c */ /* 0x000fe40003f26070 */
[----:B------:R-:W-:Y:S01]  /*1da0*/  LOP3.LUT R6, R22, R13, RZ, 0x3c, !PT ;  /* 0x0000000d16067212 */ /* 0x000fe200078e3cff */
[----:B0-----:R-:W-:Y:S01]  /*1db0*/  VIADD R18, R16, 0xffffffe ;  /* 0x0ffffffe10127836 */ /* 0x001fe20000000000 */
[----:B------:R-:W-:Y:S02]  /*1dc0*/  IABS R16, R11 ;  /* 0x0000000b00107213 */ /* 0x000fe40000000000 */
[----:B------:R-:W-:Y:S01]  /*1dd0*/  ISETP.GE.AND P3, PT, R6, RZ, PT ;  /* 0x000000ff0600720c */ /* 0x000fe20003f66270 */
[----:B------:R-:W0:Y:S01]  /*1de0*/  F2I.FTZ.U32.TRUNC.NTZ R7, R18 ;  /* 0x0000001200077305 */ /* 0x000e22000021f000 */
[----:B------:R-:W-:-:S05]  /*1df0*/  MOV R6, RZ ;  /* 0x000000ff00067202 */ /* 0x000fca0000000f00 */
[----:B------:R-:W-:-:S06]  /*1e00*/  @P1 VIADD R17, R17, 0x1 ;  /* 0x0000000111111836 */ /* 0x000fcc0000000000 */
[----:B------:R-:W-:Y:S01]  /*1e10*/  @!P3 IMAD.MOV R17, RZ, RZ, -R17 ;  /* 0x000000ffff11b224 */ /* 0x000fe200078e0a11 */
[----:B0-----:R-:W-:-:S04]  /*1e20*/  IADD3 R19, PT, PT, RZ, -R7, RZ ;  /* 0x80000007ff137210 */ /* 0x001fc80007ffe0ff */
[----:B------:R-:W-:Y:S01]  /*1e30*/  SEL R23, R23, R17, !P0 ;  /* 0x0000001117177207 */ /* 0x000fe20004000000 */
[----:B------:R-:W-:-:S03]  /*1e40*/  IMAD R17, R19, R10, RZ ;  /* 0x0000000a13117224 */ /* 0x000fc600078e02ff */
[----:B------:R-:W-:Y:S01]  /*1e50*/  IABS R18, R23 ;  /* 0x0000001700127213 */ /* 0x000fe20000000000 */
[----:B------:R-:W-:-:S03]  /*1e60*/  IMAD.HI.U32 R6, R7, R17, R6 ;  /* 0x0000001107067227 */ /* 0x000fc600078e0006 */
[----:B------:R-:W-:Y:S01]  /*1e70*/  MOV R7, R18 ;  /* 0x0000001200077202 */ /* 0x000fe20000000f00 */
[----:B------:R-:W0:Y:S01]  /*1e80*/  I2F.RP R17, R16 ;  /* 0x0000001000117306 */ /* 0x000e220000209400 */
[----:B------:R-:W-:-:S03]  /*1e90*/  IMAD.MOV.U32 R18, RZ, RZ, R24 ;  /* 0x000000ffff127224 */ /* 0x000fc600078e0018 */
[----:B------:R-:W-:Y:S01]  /*1ea0*/  IMAD.HI.U32 R24, R6, R7, RZ ;  /* 0x0000000706187227 */ /* 0x000fe200078e00ff */
[----:B------:R-:W-:-:S03]  /*1eb0*/  LOP3.LUT R6, R23, R12, RZ, 0x3c, !PT ;  /* 0x0000000c17067212 */ /* 0x000fc600078e3cff */
[----:B------:R-:W-:Y:S01]  /*1ec0*/  IMAD R7, R24, R18, R7 ;  /* 0x0000001218077224 */ /* 0x000fe200078e0207 */
[----:B------:R-:W-:Y:S02]  /*1ed0*/  ISETP.GE.AND P2, PT, R6, RZ, PT ;  /* 0x000000ff0600720c */ /* 0x000fe40003f46270 */
[----:B------:R-:W-:Y:S02]  /*1ee0*/  IABS R6, R11 ;  /* 0x0000000b00067213 */ /* 0x000fe40000000000 */
[----:B------:R-:W-:Y:S01]  /*1ef0*/  ISETP.GT.U32.AND P1, PT, R10, R7, PT ;  /* 0x000000070a00720c */ /* 0x000fe20003f24070 */
[----:B0-----:R-:W0:-:S12]  /*1f00*/  MUFU.RCP R17, R17 ;  /* 0x0000001100117308 */ /* 0x001e180000001000 */
[-C--:B------:R-:W-:Y:S01]  /*1f10*/  @!P1 IADD3 R7, PT, PT, R7, -R10.reuse, RZ ;  /* 0x8000000a07079210 */ /* 0x080fe20007ffe0ff */
[----:B------:R-:W-:Y:S01]  /*1f20*/  @!P1 VIADD R24, R24, 0x1 ;  /* 0x0000000118189836 */ /* 0x000fe20000000000 */
[----:B------:R-:W-:Y:S02]  /*1f30*/  ISETP.NE.AND P1, PT, R12, RZ, PT ;  /* 0x000000ff0c00720c */ /* 0x000fe40003f25270 */
[----:B------:R-:W-:Y:S02]  /*1f40*/  ISETP.GE.U32.AND P0, PT, R7, R10, PT ;  /* 0x0000000a0700720c */ /* 0x000fe40003f06070 */
[----:B0-----:R-:W-:-:S04]  /*1f50*/  IADD3 R18, PT, PT, R17, 0xffffffe, RZ ;  /* 0x0ffffffe11127810 */ /* 0x001fc80007ffe0ff */
[----:B------:R0:W1:Y:S07]  /*1f60*/  F2I.FTZ.U32.TRUNC.NTZ R7, R18 ;  /* 0x0000001200077305 */ /* 0x00006e000021f000 */
[----:B------:R-:W-:Y:S02]  /*1f70*/  @P0 IADD3 R24, PT, PT, R24, 0x1, RZ ;  /* 0x0000000118180810 */ /* 0x000fe40007ffe0ff */
[----:B0-----:R-:W-:Y:S02]  /*1f80*/  IADD3 R18, PT, PT, RZ, -R6, RZ ;  /* 0x80000006ff127210 */ /* 0x001fe40007ffe0ff */
[----:B------:R-:W-:Y:S01]  /*1f90*/  MOV R6, RZ ;  /* 0x000000ff00067202 */ /* 0x000fe20000000f00 */
[----:B------:R-:W-:Y:S01]  /*1fa0*/  @!P2 IMAD.MOV R24, RZ, RZ, -R24 ;  /* 0x000000ffff18a224 */ /* 0x000fe200078e0a18 */
[----:B------:R-:W-:-:S02]  /*1fb0*/  @!P1 LOP3.LUT R24, RZ, R12, RZ, 0x33, !PT ;  /* 0x0000000cff189212 */ /* 0x000fc400078e33ff */
[----:B-1----:R-:W-:Y:S02]  /*1fc0*/  IADD3 R17, PT, PT, RZ, -R7, RZ ;  /* 0x80000007ff117210 */ /* 0x002fe40007ffe0ff */
[----:B------:R-:W-:-:S03]  /*1fd0*/  IABS R10, R24 ;  /* 0x00000018000a7213 */ /* 0x000fc60000000000 */
[----:B------:R-:W-:-:S04]  /*1fe0*/  IMAD R17, R17, R16, RZ ;  /* 0x0000001011117224 */ /* 0x000fc800078e02ff */
[----:B------:R-:W-:Y:S01]  /*1ff0*/  IMAD.HI.U32 R6, R7, R17, R6 ;  /* 0x0000001107067227 */ /* 0x000fe200078e0006 */
[----:B------:R-:W-:Y:S02]  /*2000*/  MOV R17, R18 ;  /* 0x0000001200117202 */ /* 0x000fe40000000f00 */
[----:B------:R-:W0:Y:S01]  /*2010*/  LDC.64 R18, c[0x0][0x358] ;  /* 0x0000d600ff127b82 */ /* 0x000e220000000a00 */
[----:B------:R-:W-:-:S04]  /*2020*/  IMAD.MOV.U32 R7, RZ, RZ, R10 ;  /* 0x000000ffff077224 */ /* 0x000fc800078e000a */
[----:B------:R-:W-:Y:S01]  /*2030*/  IMAD.HI.U32 R10, R6, R7, RZ ;  /* 0x00000007060a7227 */ /* 0x000fe200078e00ff */
[----:B------:R-:W-:-:S03]  /*2040*/  LOP3.LUT R6, R24, R11, RZ, 0x3c, !PT ;  /* 0x0000000b18067212 */ /* 0x000fc600078e3cff */
[----:B------:R-:W-:Y:S01]  /*2050*/  IMAD R7, R10, R17, R7 ;  /* 0x000000110a077224 */ /* 0x000fe200078e0207 */
[----:B------:R-:W-:-:S04]  /*2060*/  ISETP.GE.AND P2, PT, R6, RZ, PT ;  /* 0x000000ff0600720c */ /* 0x000fc80003f46270 */
[----:B------:R-:W-:Y:S02]  /*2070*/  ISETP.GT.U32.AND P1, PT, R16, R7, PT ;  /* 0x000000071000720c */ /* 0x000fe40003f24070 */
[----:B0-----:R-:W-:Y:S02]  /*2080*/  R2UR UR26, R18 ;  /* 0x00000000121a72ca */ /* 0x001fe400000e0000 */
[----:B------:R-:W-:-:S09]  /*2090*/  R2UR UR27, R19 ;  /* 0x00000000131b72ca */ /* 0x000fd200000e0000 */
[----:B------:R-:W-:Y:S01]  /*20a0*/  @!P1 VIADD R10, R10, 0x1 ;  /* 0x000000010a0a9836 */ /* 0x000fe20000000000 */
[-C--:B------:R-:W-:Y:S02]  /*20b0*/  @!P1 IADD3 R7, PT, PT, R7, -R16.reuse, RZ ;  /* 0x8000001007079210 */ /* 0x080fe40007ffe0ff */
[----:B------:R-:W-:Y:S02]  /*20c0*/  ISETP.NE.AND P1, PT, R11, RZ, PT ;  /* 0x000000ff0b00720c */ /* 0x000fe40003f25270 */
[----:B------:R-:W-:Y:S02]  /*20d0*/  ISETP.GE.U32.AND P0, PT, R7, R16, PT ;  /* 0x000000100700720c */ /* 0x000fe40003f06070 */
[C---:B------:R-:W-:Y:S02]  /*20e0*/  R2UR UR24, R18.reuse ;  /* 0x00000000121872ca */ /* 0x040fe400000e0000 */
[----:B------:R-:W-:Y:S02]  /*20f0*/  R2UR UR25, R19 ;  /* 0x00000000131972ca */ /* 0x000fe400000e0000 */
[----:B------:R-:W-:-:S02]  /*2100*/  R2UR UR22, R18 ;  /* 0x00000000121672ca */ /* 0x000fc400000e0000 */
[C---:B------:R-:W-:Y:S02]  /*2110*/  R2UR UR23, R19.reuse ;  /* 0x00000000131772ca */ /* 0x040fe400000e0000 */
[----:B------:R-:W-:Y:S02]  /*2120*/  R2UR UR4, R18 ;  /* 0x00000000120472ca */ /* 0x000fe400000e0000 */
[----:B------:R-:W-:Y:S02]  /*2130*/  R2UR UR5, R19 ;  /* 0x00000000130572ca */ /* 0x000fe400000e0000 */
[----:B------:R-:W-:Y:S02]  /*2140*/  @P0 IADD3 R10, PT, PT, R10, 0x1, RZ ;  /* 0x000000010a0a0810 */ /* 0x000fe40007ffe0ff */
[----:B------:R-:W-:Y:S02]  /*2150*/  R2UR UR6, R18 ;  /* 0x00000000120672ca */ /* 0x000fe400000e0000 */
[----:B------:R-:W-:-:S02]  /*2160*/  @!P2 IADD3 R10, PT, PT, -R10, RZ, RZ ;  /* 0x000000ff0a0aa210 */ /* 0x000fc40007ffe1ff */
[----:B------:R-:W-:Y:S02]  /*2170*/  @!P1 LOP3.LUT R10, RZ, R11, RZ, 0x33, !PT ;  /* 0x0000000bff0a9212 */ /* 0x000fe400078e33ff */
[C---:B------:R-:W-:Y:S02]  /*2180*/  R2UR UR7, R19.reuse ;  /* 0x00000000130772ca */ /* 0x040fe400000e0000 */
[----:B------:R-:W-:Y:S01]  /*2190*/  R2UR UR8, R18 ;  /* 0x00000000120872ca */ /* 0x000fe200000e0000 */
[----:B------:R-:W-:Y:S01]  /*21a0*/  IMAD.SHL.U32 R17, R10, 0x10, RZ ;  /* 0x000000100a117824 */ /* 0x000fe200078e00ff */
[----:B------:R-:W-:Y:S02]  /*21b0*/  R2UR UR9, R19 ;  /* 0x00000000130972ca */ /* 0x000fe400000e0000 */
[----:B------:R-:W-:Y:S01]  /*21c0*/  R2UR UR10, R18 ;  /* 0x00000000120a72ca */ /* 0x000fe200000e0000 */
[----:B------:R-:W-:Y:S01]  /*21d0*/  IMAD.WIDE R16, R17, 0x4, R8 ;  /* 0x0000000411107825 */ /* 0x000fe200078e0208 */
[----:B------:R-:W-:-:S02]  /*21e0*/  R2UR UR11, R19 ;  /* 0x00000000130b72ca */ /* 0x000fc400000e0000 */
[C---:B------:R-:W-:Y:S02]  /*21f0*/  R2UR UR14, R18.reuse ;  /* 0x00000000120e72ca */ /* 0x040fe400000e0000 */
[C---:B------:R-:W-:Y:S01]  /*2200*/  R2UR UR15, R19.reuse ;  /* 0x00000000130f72ca */ /* 0x040fe200000e0000 */
[----:B------:R-:W2:Y:S01]  /*2210*/  LD.E R6, desc[UR26][R16.64+0x4] ;  /* 0x0000041a10067980 */ /* 0x000ea2000c101900 */
[C---:B------:R-:W-:Y:S02]  /*2220*/  R2UR UR16, R18.reuse ;  /* 0x00000000121072ca */ /* 0x040fe400000e0000 */
[C---:B------:R-:W-:Y:S01]  /*2230*/  R2UR UR17, R19.reuse ;  /* 0x00000000131172ca */ /* 0x040fe200000e0000 */
[----:B------:R-:W3:Y:S01]  /*2240*/  LD.E R7, desc[UR24][R16.64+0x14] ;  /* 0x0000141810077980 */ /* 0x000ee2000c101900 */
[C---:B------:R-:W-:Y:S02]  /*2250*/  R2UR UR12, R18.reuse ;  /* 0x00000000120c72ca */ /* 0x040fe400000e0000 */
[----:B------:R-:W-:Y:S01]  /*2260*/  R2UR UR13, R19 ;  /* 0x00000000130d72ca */ /* 0x000fe200000e0000 */
[----:B------:R-:W4:Y:S01]  /*2270*/  LD.E R8, desc[UR22][R16.64+0x24] ;  /* 0x0000241610087980 */ /* 0x000f22000c101900 */
[----:B------:R-:W-:-:S02]  /*2280*/  R2UR UR18, R18 ;  /* 0x00000000121272ca */ /* 0x000fc400000e0000 */
[C---:B------:R-:W-:Y:S01]  /*2290*/  R2UR UR19, R19.reuse ;  /* 0x00000000131372ca */ /* 0x040fe200000e0000 */
[----:B------:R-:W4:Y:S01]  /*22a0*/  LD.E R32, desc[UR4][R16.64] ;  /* 0x0000000410207980 */ /* 0x000f22000c101900 */
[----:B------:R-:W-:Y:S02]  /*22b0*/  R2UR UR20, R18 ;  /* 0x00000000121472ca */ /* 0x000fe400000e0000 */
[----:B------:R-:W-:Y:S01]  /*22c0*/  R2UR UR21, R19 ;  /* 0x00000000131572ca */ /* 0x000fe200000e0000 */
[----:B------:R-:W4:Y:S04]  /*22d0*/  LD.E R31, desc[UR6][R16.64+0x10] ;  /* 0x00001006101f7980 */ /* 0x000f28000c101900 */
[----:B------:R-:W4:Y:S04]  /*22e0*/  LD.E R30, desc[UR8][R16.64+0x20] ;  /* 0x00002008101e7980 */ /* 0x000f28000c101900 */
[----:B------:R-:W4:Y:S04]  /*22f0*/  LD.E R26, desc[UR10][R16.64+0x8] ;  /* 0x0000080a101a7980 */ /* 0x000f28000c101900 */
[----:B------:R-:W4:Y:S04]  /*2300*/  LD.E R25, desc[UR14][R16.64+0x18] ;  /* 0x0000180e10197980 */ /* 0x000f28000c101900 */
[----:B------:R-:W4:Y:S04]  /*2310*/  LD.E R9, desc[UR16][R16.64+0x28] ;  /* 0x0000281010097980 */ /* 0x000f28000c101900 */
[----:B------:R-:W4:Y:S04]  /*2320*/  LD.E R27, desc[UR12][R16.64+0xc] ;  /* 0x00000c0c101b7980 */ /* 0x000f28000c101900 */
[----:B------:R-:W4:Y:S04]  /*2330*/  LD.E R28, desc[UR18][R16.64+0x1c] ;  /* 0x00001c12101c7980 */ /* 0x000f28000c101900 */
[----:B------:R0:W4:Y:S01]  /*2340*/  LD.E R29, desc[UR20][R16.64+0x2c] ;  /* 0x00002c14101d7980 */ /* 0x000122000c101900 */
[----:B------:R-:W-:-:S02]  /*2350*/  IADD3 R33, PT, PT, -R24, RZ, RZ ;  /* 0x000000ff18217210 */ /* 0x000fc40007ffe1ff */
[----:B------:R-:W-:-:S03]  /*2360*/  IADD3 R34, PT, PT, -R23, RZ, RZ ;  /* 0x000000ff17227210 */ /* 0x000fc60007ffe1ff */
[C---:B------:R-:W-:Y:S02]  /*2370*/  IMAD R33, R12.reuse, R33, R23 ;  /* 0x000000210c217224 */ /* 0x040fe400078e0217 */
[----:B------:R-:W-:Y:S02]  /*2380*/  IMAD.MOV R35, RZ, RZ, -R10 ;  /* 0x000000ffff237224 */ /* 0x000fe400078e0a0a */
[----:B------:R-:W-:Y:S01]  /*2390*/  IMAD R23, R13, R34, R22 ;  /* 0x000000220d177224 */ /* 0x000fe200078e0216 */
[----:B------:R-:W-:Y:S01]  /*23a0*/  I2FP.F32.S32 R33, R33 ;  /* 0x0000002100217245 */ /* 0x000fe20000201400 */
[----:B------:R-:W-:Y:S01]  /*23b0*/  IMAD R11, R11, R35, R24 ;  /* 0x000000230b0b7224 */ /* 0x000fe200078e0218 */
[----:B------:R-:W-:Y:S02]  /*23c0*/  ISETP.GE.AND P0, PT, R12, 0x1, PT ;  /* 0x000000010c00780c */ /* 0x000fe40003f06270 */
[----:B------:R-:W-:Y:S02]  /*23d0*/  I2FP.F32.S32 R34, R23 ;  /* 0x0000001700227245 */ /* 0x000fe40000201400 */
[----:B0-----:R-:W-:Y:S01]  /*23e0*/  I2FP.F32.S32 R16, R11 ;  /* 0x0000000b00107245 */ /* 0x001fe20000201400 */
[----:B------:R-:W-:-:S04]  /*23f0*/  IMAD.WIDE R4, R22, 0x4, R4 ;  /* 0x0000000416047825 */ /* 0x000fc800078e0204 */
[C---:B--2---:R-:W-:Y:S01]  /*2400*/  FMUL R23, R33.reuse, R6 ;  /* 0x0000000621177220 */ /* 0x044fe20000400000 */
[C---:B---3--:R-:W-:Y:S01]  /*2410*/  FMUL R24, R33.reuse, R7 ;  /* 0x0000000721187220 */ /* 0x048fe20000400000 */
[----:B----4-:R-:W-:Y:S02]  /*2420*/  FMUL R17, R33, R8 ;  /* 0x0000000821117220 */ /* 0x010fe40000400000 */
[C---:B------:R-:W-:Y:S01]  /*2430*/  FFMA R23, R34.reuse, R32, R23 ;  /* 0x0000002022177223 */ /* 0x040fe20000000017 */
[C---:B------:R-:W-:Y:S01]  /*2440*/  FFMA R24, R34.reuse, R31, R24 ;  /* 0x0000001f22187223 */ /* 0x040fe20000000018 */
[----:B------:R-:W-:Y:S02]  /*2450*/  FFMA R30, R34, R30, R17 ;  /* 0x0000001e221e7223 */ /* 0x000fe40000000011 */
[C---:B------:R-:W-:Y:S01]  /*2460*/  FFMA R26, R16.reuse, R26, R23 ;  /* 0x0000001a101a7223 */ /* 0x040fe20000000017 */
[C---:B------:R-:W-:Y:S01]  /*2470*/  FFMA R25, R16.reuse, R25, R24 ;  /* 0x0000001910197223 */ /* 0x040fe20000000018 */
[----:B------:R-:W-:Y:S01]  /*2480*/  FFMA R30, R16, R9, R30 ;  /* 0x00000009101e7223 */ /* 0x000fe2000000001e */
[----:B-----5:R-:W-:-:S02]  /*2490*/  IMAD R9, R0, R15, RZ ;  /* 0x0000000f00097224 */ /* 0x020fc400078e02ff */
[----:B------:R-:W-:Y:S01]  /*24a0*/  FADD R27, R26, R27 ;  /* 0x0000001b1a1b7221 */ /* 0x000fe20000000000 */
[----:B------:R-:W-:Y:S01]  /*24b0*/  FADD R28, R25, R28 ;  /* 0x0000001c191c7221 */ /* 0x000fe20000000000 */
[----:B------:R-:W-:Y:S01]  /*24c0*/  FADD R29, R30, R29 ;  /* 0x0000001d1e1d7221 */ /* 0x000fe20000000000 */
[----:B------:R-:W-:Y:S06]  /*24d0*/  @!P0 BRA `(.L_x_6) ;  /* 0x0000000c00308947 */ /* 0x000fec0003800000 */
[C---:B------:R-:W-:Y:S01]  /*24e0*/  ISETP.NE.AND P0, PT, R12.reuse, 0x1, PT ;  /* 0x000000010c00780c */ /* 0x040fe20003f05270 */
[----:B------:R-:W-:Y:S01]  /*24f0*/  IMAD R9, R9, R14, RZ ;  /* 0x0000000e09097224 */ /* 0x000fe200078e02ff */
[----:B------:R-:W-:Y:S01]  /*2500*/  LOP3.LUT R11, R12, 0x1, RZ, 0xc0, !PT ;  /* 0x000000010c0b7812 */ /* 0x000fe200078ec0ff */
[----:B------:R-:W-:Y:S02]  /*2510*/  BSSY.RECONVERGENT B1, `(.L_x_7) ;  /* 0x0000087000017945 */ /* 0x000fe40003800200 */
[----:B------:R-:W-:Y:S01]  /*2520*/  IMAD R9, R10, R9, RZ ;  /* 0x000000090a097224 */ /* 0x000fe200078e02ff */
[----:B------:R-:W-:-:S03]  /*2530*/  ISETP.NE.U32.AND P1, PT, R11, 0x1, PT ;  /* 0x000000010b00780c */ /* 0x000fc60003f25070 */
[----:B------:R-:W-:-:S04]  /*2540*/  IMAD.WIDE R2, R9, 0x4, R2 ;  /* 0x0000000409027825 */ /* 0x000fc800078e0202 */
[----:B------:R-:W-:Y:S06]  /*2550*/  @!P0 BRA `(.L_x_8) ;  /* 0x0000000800088947 */ /* 0x000fec0003800000 */
[----:B------:R-:W-:Y:S02]  /*2560*/  LOP3.LUT R26, R12, 0x7ffffffe, RZ, 0xc0, !PT ;  /* 0x7ffffffe0c1a7812 */ /* 0x000fe400078ec0ff */
[----:B------:R-:W-:Y:S02]  /*2570*/  IADD3 R9, PT, PT, R15, -0x1, RZ ;  /* 0xffffffff0f097810 */ /* 0x000fe40007ffe0ff */
[----:B------:R-:W-:Y:S01]  /*2580*/  IADD3 R12, PT, PT, R14, -0x1, RZ ;  /* 0xffffffff0e0c7810 */ /* 0x000fe20007ffe0ff */
[----:B------:R-:W-:-:S07]  /*2590*/  IMAD.MOV R26, RZ, RZ, -R26 ;  /* 0x000000ffff1a7224 */ /* 0x000fce00078e0a1a */
.L_x_9:
[----:B0-----:R-:W0:Y:S01]  /*25a0*/  F2I.FLOOR.NTZ R10, R27 ;  /* 0x0000001b000a7305 */ /* 0x001e220000207100 */
[C---:B------:R-:W-:Y:S01]  /*25b0*/  IADD3 R23, PT, PT, R0.reuse, -0x1, RZ ;  /* 0xffffffff00177810 */ /* 0x040fe20007ffe0ff */
[----:B------:R-:W-:Y:S01]  /*25c0*/  IMAD R31, R0, R15, RZ ;  /* 0x0000000f001f7224 */ /* 0x000fe200078e02ff */
[C---:B------:R-:W-:Y:S02]  /*25d0*/  R2UR UR4, R18.reuse ;  /* 0x00000000120472ca */ /* 0x040fe400000e0000 */
[C---:B------:R-:W-:Y:S02]  /*25e0*/  R2UR UR5, R19.reuse ;  /* 0x00000000130572ca */ /* 0x040fe400000e0000 */
[C---:B------:R-:W-:Y:S01]  /*25f0*/  R2UR UR8, R18.reuse ;  /* 0x00000000120872ca */ /* 0x040fe200000e0000 */
[----:B------:R-:W1:Y:S01]  /*2600*/  F2I.FLOOR.NTZ R11, R28 ;  /* 0x0000001c000b7305 */ /* 0x000e620000207100 */
[----:B------:R-:W-:Y:S02]  /*2610*/  R2UR UR9, R19 ;  /* 0x00000000130972ca */ /* 0x000fe400000e0000 */
[----:B------:R-:W-:-:S02]  /*2620*/  R2UR UR6, R18 ;  /* 0x00000000120672ca */ /* 0x000fc400000e0000 */
[----:B------:R-:W-:Y:S02]  /*2630*/  R2UR UR7, R19 ;  /* 0x00000000130772ca */ /* 0x000fe400000e0000 */
[----:B0-----:R-:W-:Y:S01]  /*2640*/  VIMNMX R10, PT, PT, RZ, R10, !PT ;  /* 0x0000000aff0a7248 */ /* 0x001fe20007fe0100 */
[----:B------:R-:W0:Y:S01]  /*2650*/  F2I.FLOOR.NTZ R17, R29 ;  /* 0x0000001d00117305 */ /* 0x000e220000207100 */
[----:B-1----:R-:W-:Y:S02]  /*2660*/  VIMNMX R16, PT, PT, RZ, R11, !PT ;  /* 0x0000000bff107248 */ /* 0x002fe40007fe0100 */
[----:B------:R-:W-:Y:S02]  /*2670*/  VIMNMX R11, PT, PT, R23, R10, PT ;  /* 0x0000000a170b7248 */ /* 0x000fe40003fe0100 */
[----:B------:R-:W-:Y:S02]  /*2680*/  VIMNMX R16, PT, PT, R16, R9, PT ;  /* 0x0000000910107248 */ /* 0x000fe40003fe0100 */
[----:B0-----:R-:W-:-:S03]  /*2690*/  VIMNMX R17, PT, PT, RZ, R17, !PT ;  /* 0x00000011ff117248 */ /* 0x001fc60007fe0100 */
[----:B------:R-:W-:Y:S01]  /*26a0*/  IMAD R11, R0, R16, R11 ;  /* 0x00000010000b7224 */ /* 0x000fe200078e020b */
[----:B------:R-:W-:-:S05]  /*26b0*/  VIMNMX R10, PT, PT, R17, R12, PT ;  /* 0x0000000c110a7248 */ /* 0x000fca0003fe0100 */
[----:B------:R-:W-:-:S04]  /*26c0*/  IMAD R11, R31, R10, R11 ;  /* 0x0000000a1f0b7224 */ /* 0x000fc800078e020b */
[----:B------:R-:W-:Y:S01]  /*26d0*/  IMAD.WIDE R10, R11, 0x4, R2 ;  /* 0x000000040b0a7825 */ /* 0x000fe200078e0202 */
[C---:B------:R-:W-:Y:S02]  /*26e0*/  R2UR UR12, R18.reuse ;  /* 0x00000000120c72ca */ /* 0x040fe400000e0000 */
[C---:B------:R-:W-:Y:S02]  /*26f0*/  R2UR UR13, R19.reuse ;  /* 0x00000000130d72ca */ /* 0x040fe400000e0000 */
[----:B------:R-:W-:Y:S01]  /*2700*/  R2UR UR10, R18 ;  /* 0x00000000120a72ca */ /* 0x000fe200000e0000 */
[--C-:B------:R-:W-:Y:S01]  /*2710*/  IMAD.WIDE R22, R0, 0x4, R10.reuse ;  /* 0x0000000400167825 */ /* 0x100fe200078e020a */
[----:B------:R-:W-:Y:S01]  /*2720*/  R2UR UR11, R19 ;  /* 0x00000000130b72ca */ /* 0x000fe200000e0000 */
[----:B------:R-:W2:Y:S04]  /*2730*/  LD.E R34, desc[UR6][R10.64+0x4] ;  /* 0x000004060a227980 */ /* 0x000ea8000c101900 */
[----:B------:R-:W3:Y:S04]  /*2740*/  LD.E R32, desc[UR4][R22.64+0x4] ;  /* 0x0000040416207980 */ /* 0x000ee8000c101900 */
[----:B------:R-:W4:Y:S01]  /*2750*/  LD.E R35, desc[UR8][R22.64] ;  /* 0x0000000816237980 */ /* 0x000f22000c101900 */
[----:B------:R-:W-:-:S03]  /*2760*/  IMAD.WIDE R16, R31, 0x4, R10 ;  /* 0x000000041f107825 */ /* 0x000fc600078e020a */
[----:B------:R0:W5:Y:S01]  /*2770*/  LD.E R36, desc[UR4][R10.64] ;  /* 0x000000040a247980 */ /* 0x000162000c101900 */
[----:B------:R-:W-:-:S03]  /*2780*/  IMAD.WIDE R24, R0, 0x4, R16 ;  /* 0x0000000400187825 */ /* 0x000fc600078e0210 */
[----:B------:R-:W5:Y:S04]  /*2790*/  LD.E R22, desc[UR8][R16.64+0x4] ;  /* 0x0000040810167980 */ /* 0x000f68000c101900 */
[----:B------:R-:W5:Y:S04]  /*27a0*/  LD.E R37, desc[UR12][R24.64+0x4] ;  /* 0x0000040c18257980 */ /* 0x000f68000c101900 */
[----:B------:R1:W5:Y:S04]  /*27b0*/  LD.E R23, desc[UR6][R16.64] ;  /* 0x0000000610177980 */ /* 0x000368000c101900 */
[----:B------:R3:W5:Y:S01]  /*27c0*/  LD.E R24, desc[UR10][R24.64] ;  /* 0x0000000a18187980 */ /* 0x000762000c101900 */
[----:B------:R-:W-:Y:S01]  /*27d0*/  FADD R33, R6, R27 ;  /* 0x0000001b06217221 */ /* 0x000fe20000000000 */
[----:B------:R-:W-:-:S03]  /*27e0*/  FADD R30, R7, R28 ;  /* 0x0000001c071e7221 */ /* 0x000fc60000000000 */
[----:B0-----:R-:W0:Y:S08]  /*27f0*/  F2I.FLOOR.NTZ R11, R33 ;  /* 0x00000021000b7305 */ /* 0x001e300000207100 */
[----:B-1----:R-:W1:Y:S08]  /*2800*/  F2I.FLOOR.NTZ R16, R30 ;  /* 0x0000001e00107305 */ /* 0x002e700000207100 */
[----:B------:R-:W1:Y:S01]  /*2810*/  FRND.FLOOR R10, R27 ;  /* 0x0000001b000a7307 */ /* 0x000e620000205000 */
[----:B0-----:R-:W-:-:S02]  /*2820*/  VIMNMX R11, PT, PT, RZ, R11, !PT ;  /* 0x0000000bff0b7248 */ /* 0x001fc40007fe0100 */
[----:B------:R-:W-:Y:S02]  /*2830*/  IADD3 R17, PT, PT, R0, -0x1, RZ ;  /* 0xffffffff00117810 */ /* 0x000fe40007ffe0ff */
[----:B-1----:R-:W-:Y:S02]  /*2840*/  VIMNMX R16, PT, PT, RZ, R16, !PT ;  /* 0x00000010ff107248 */ /* 0x002fe40007fe0100 */
[----:B------:R-:W-:Y:S02]  /*2850*/  VIMNMX R17, PT, PT, R17, R11, PT ;  /* 0x0000000b11117248 */ /* 0x000fe40003fe0100 */
[----:B------:R-:W-:Y:S01]  /*2860*/  VIMNMX R16, PT, PT, R9, R16, PT ;  /* 0x0000001009107248 */ /* 0x000fe20003fe0100 */
[----:B------:R-:W-:-:S04]  /*2870*/  FADD R11, -R10, R27 ;  /* 0x0000001b0a0b7221 */ /* 0x000fc80000000100 */
[----:B------:R-:W-:Y:S02]  /*2880*/  IMAD R10, R0, R16, R17 ;  /* 0x00000010000a7224 */ /* 0x000fe400078e0211 */
[----:B------:R-:W-:Y:S01]  /*2890*/  FADD R16, -R11, 1 ;  /* 0x3f8000000b107421 */ /* 0x000fe20000000100 */
[----:B------:R-:W0:Y:S01]  /*28a0*/  FRND.FLOOR R17, R28 ;  /* 0x0000001c00117307 */ /* 0x000e220000205000 */
[C---:B------:R-:W-:Y:S02]  /*28b0*/  R2UR UR20, R18.reuse ;  /* 0x00000000121472ca */ /* 0x040fe400000e0000 */
[C---:B------:R-:W-:Y:S02]  /*28c0*/  R2UR UR21, R19.reuse ;  /* 0x00000000131572ca */ /* 0x040fe400000e0000 */
[----:B------:R-:W-:Y:S02]  /*28d0*/  R2UR UR16, R18 ;  /* 0x00000000121072ca */ /* 0x000fe400000e0000 */
[----:B------:R-:W-:-:S02]  /*28e0*/  R2UR UR17, R19 ;  /* 0x00000000131172ca */ /* 0x000fc400000e0000 */
[C---:B------:R-:W-:Y:S02]  /*28f0*/  R2UR UR18, R18.reuse ;  /* 0x00000000121272ca */ /* 0x040fe400000e0000 */
[C---:B------:R-:W-:Y:S02]  /*2900*/  R2UR UR19, R19.reuse ;  /* 0x00000000131372ca */ /* 0x040fe400000e0000 */
[----:B------:R-:W-:Y:S02]  /*2910*/  R2UR UR14, R18 ;  /* 0x00000000120e72ca */ /* 0x000fe400000e0000 */
[----:B------:R-:W-:Y:S01]  /*2920*/  R2UR UR15, R19 ;  /* 0x00000000130f72ca */ /* 0x000fe200000e0000 */
[----:B---3--:R-:W-:-:S04]  /*2930*/  FMUL R25, R11, R32 ;  /* 0x000000200b197220 */ /* 0x008fc80000400000 */
[----:B----4-:R-:W-:Y:S01]  /*2940*/  FFMA R25, R16, R35, R25 ;  /* 0x0000002310197223 */ /* 0x010fe20000000019 */
[----:B------:R-:W-:-:S04]  /*2950*/  FADD R35, R8, R29 ;  /* 0x0000001d08237221 */ /* 0x000fc80000000000 */
[----:B------:R-:W1:Y:S01]  /*2960*/  F2I.FLOOR.NTZ R27, R35 ;  /* 0x00000023001b7305 */ /* 0x000e620000207100 */
[----:B--2---:R-:W-:-:S04]  /*2970*/  FMUL R34, R11, R34 ;  /* 0x000000220b227220 */ /* 0x004fc80000400000 */
[----:B-----5:R-:W-:-:S03]  /*2980*/  FFMA R36, R36, R16, R34 ;  /* 0x0000001024247223 */ /* 0x020fc60000000022 */
[----:B------:R-:W2:Y:S01]  /*2990*/  FRND.FLOOR R32, R29 ;  /* 0x0000001d00207307 */ /* 0x000ea20000205000 */
[C---:B------:R-:W-:Y:S01]  /*29a0*/  FMUL R37, R11.reuse, R37 ;  /* 0x000000250b257220 */ /* 0x040fe20000400000 */
[----:B------:R-:W-:Y:S01]  /*29b0*/  FMUL R22, R11, R22 ;  /* 0x000000160b167220 */ /* 0x000fe20000400000 */
[----:B0-----:R-:W-:Y:S01]  /*29c0*/  FADD R34, -R17, R28 ;  /* 0x0000001c11227221 */ /* 0x001fe20000000100 */
[----:B-1----:R-:W-:Y:S01]  /*29d0*/  VIMNMX R27, PT, PT, RZ, R27, !PT ;  /* 0x0000001bff1b7248 */ /* 0x002fe20007fe0100 */
[----:B------:R-:W-:-:S03]  /*29e0*/  FFMA R37, R16, R24, R37 ;  /* 0x0000001810257223 */ /* 0x000fc60000000025 */
[----:B------:R-:W-:Y:S01]  /*29f0*/  VIMNMX R27, PT, PT, R12, R27, PT ;  /* 0x0000001b0c1b7248 */ /* 0x000fe20003fe0100 */
[----:B------:R-:W-:Y:S01]  /*2a00*/  FFMA R22, R16, R23, R22 ;  /* 0x0000001710167223 */ /* 0x000fe20000000016 */
[C---:B------:R-:W-:Y:S01]  /*2a10*/  FADD R11, -R34.reuse, 1 ;  /* 0x3f800000220b7421 */ /* 0x040fe20000000100 */
[C---:B------:R-:W-:Y:S01]  /*2a20*/  FMUL R25, R34.reuse, R25 ;  /* 0x0000001922197220 */ /* 0x040fe20000400000 */
[----:B------:R-:W-:Y:S01]  /*2a30*/  FMUL R37, R34, R37 ;  /* 0x0000002522257220 */ /* 0x000fe20000400000 */
[----:B------:R-:W-:Y:S02]  /*2a40*/  IMAD R27, R31, R27, R10 ;  /* 0x0000001b1f1b7224 */ /* 0x000fe400078e020a */
[-C--:B------:R-:W-:Y:S01]  /*2a50*/  FFMA R25, R36, R11.reuse, R25 ;  /* 0x0000000b24197223 */ /* 0x080fe20000000019 */
[----:B------:R-:W-:Y:S01]  /*2a60*/  FFMA R37, R22, R11, R37 ;  /* 0x0000000b16257223 */ /* 0x000fe20000000025 */
[----:B------:R-:W-:-:S04]  /*2a70*/  IMAD.WIDE R10, R27, 0x4, R2 ;  /* 0x000000041b0a7825 */ /* 0x000fc800078e0202 */
[----:B--2---:R-:W-:-:S04]  /*2a80*/  FADD R32, -R32, R29 ;  /* 0x0000001d20207221 */ /* 0x004fc80000000100 */
[----:B------:R-:W-:Y:S01]  /*2a90*/  FMUL R22, R32, R37 ;  /* 0x0000002520167220 */ /* 0x000fe20000400000 */
[----:B------:R-:W-:-:S04]  /*2aa0*/  IMAD.WIDE R16, R31, 0x4, R10 ;  /* 0x000000041f107825 */ /* 0x000fc800078e020a */
[----:B------:R-:W-:-:S04]  /*2ab0*/  FADD R32, -R32, 1 ;  /* 0x3f80000020207421 */ /* 0x000fc80000000100 */
[----:B------:R-:W-:Y:S01]  /*2ac0*/  FFMA R37, R25, R32, R22 ;  /* 0x0000002019257223 */ /* 0x000fe20000000016 */
[----:B------:R-:W-:-:S04]  /*2ad0*/  IMAD.WIDE R22, R0, 0x4, R16 ;  /* 0x0000000400167825 */ /* 0x000fc800078e0210 */
[----:B------:R-:W-:Y:S01]  /*2ae0*/  IMAD.WIDE R24, R0, 0x4, R10 ;  /* 0x0000000400187825 */ /* 0x000fe200078e020a */
[----:B------:R0:W-:Y:S04]  /*2af0*/  ST.E desc[UR4][R4.64], R37 ;  /* 0x0000002504007985 */ /* 0x0001e8000c101904 */
[----:B------:R-:W2:Y:S04]  /*2b00*/  LD.E R27, desc[UR20][R22.64+0x4] ;  /* 0x00000414161b7980 */ /* 0x000ea8000c101900 */
[----:B------:R-:W3:Y:S04]  /*2b10*/  LD.E R31, desc[UR12][R24.64+0x4] ;  /* 0x0000040c181f7980 */ /* 0x000ee8000c101900 */
[----:B------:R-:W4:Y:S04]  /*2b20*/  LD.E R28, desc[UR16][R16.64+0x4] ;  /* 0x00000410101c7980 */ /* 0x000f28000c101900 */
[----:B------:R-:W5:Y:S04]  /*2b30*/  LD.E R32, desc[UR18][R22.64] ;  /* 0x0000001216207980 */ /* 0x000f68000c101900 */
[----:B------:R-:W5:Y:S04]  /*2b40*/  LD.E R29, desc[UR8][R10.64+0x4] ;  /* 0x000004080a1d7980 */ /* 0x000f68000c101900 */
[----:B------:R-:W5:Y:S04]  /*2b50*/  LD.E R34, desc[UR10][R24.64] ;  /* 0x0000000a18227980 */ /* 0x000f68000c101900 */
[----:B------:R1:W5:Y:S04]  /*2b60*/  LD.E R36, desc[UR14][R16.64] ;  /* 0x0000000e10247980 */ /* 0x000368000c101900 */
[----:B------:R1:W5:Y:S01]  /*2b70*/  LD.E R10, desc[UR6][R10.64] ;  /* 0x000000060a0a7980 */ /* 0x000362000c101900 */
[----:B0-----:R-:W0:Y:S08]  /*2b80*/  FRND.FLOOR R37, R33 ;  /* 0x0000002100257307 */ /* 0x001e300000205000 */
[----:B-1----:R-:W1:Y:S01]  /*2b90*/  FRND.FLOOR R17, R30 ;  /* 0x0000001e00117307 */ /* 0x002e620000205000 */
[----:B0-----:R-:W-:-:S07]  /*2ba0*/  FADD R16, R33, -R37 ;  /* 0x8000002521107221 */ /* 0x001fce0000000000 */
[----:B------:R-:W0:Y:S01]  /*2bb0*/  FRND.FLOOR R37, R35 ;  /* 0x0000002300257307 */ /* 0x000e220000205000 */
[----:B------:R-:W-:Y:S01]  /*2bc0*/  FADD R11, -R16, 1 ;  /* 0x3f800000100b7421 */ /* 0x000fe20000000100 */
[----:B-1----:R-:W-:Y:S01]  /*2bd0*/  FADD R17, R30, -R17 ;  /* 0x800000111e117221 */ /* 0x002fe20000000000 */
[----:B------:R-:W-:-:S05]  /*2be0*/  VIADD R26, R26, 0x2 ;  /* 0x000000021a1a7836 */ /* 0x000fca0000000000 */
[----:B------:R-:W-:Y:S01]  /*2bf0*/  ISETP.NE.AND P0, PT, R26, RZ, PT ;  /* 0x000000ff1a00720c */ /* 0x000fe20003f05270 */
[----:B0-----:R-:W-:Y:S01]  /*2c00*/  FADD R37, R35, -R37 ;  /* 0x8000002523257221 */ /* 0x001fe20000000000 */
[C---:B--2---:R-:W-:Y:S01]  /*2c10*/  FMUL R27, R16.reuse, R27 ;  /* 0x0000001b101b7220 */ /* 0x044fe20000400000 */
[C---:B---3--:R-:W-:Y:S01]  /*2c20*/  FMUL R31, R16.reuse, R31 ;  /* 0x0000001f101f7220 */ /* 0x048fe20000400000 */
[C---:B----4-:R-:W-:Y:S02]  /*2c30*/  FMUL R23, R16.reuse, R28 ;  /* 0x0000001c10177220 */ /* 0x050fe40000400000 */
[----:B-----5:R-:W-:Y:S01]  /*2c40*/  FFMA R32, R11, R32, R27 ;  /* 0x000000200b207223 */ /* 0x020fe2000000001b */
[----:B------:R-:W-:Y:S01]  /*2c50*/  FMUL R29, R16, R29 ;  /* 0x0000001d101d7220 */ /* 0x000fe20000400000 */
[C---:B------:R-:W-:Y:S02]  /*2c60*/  FADD R16, -R17.reuse, 1 ;  /* 0x3f80000011107421 */ /* 0x040fe40000000100 */
[----:B------:R-:W-:Y:S01]  /*2c70*/  FMUL R32, R17, R32 ;  /* 0x0000002011207220 */ /* 0x000fe20000400000 */
[C---:B------:R-:W-:Y:S01]  /*2c80*/  FFMA R34, R11.reuse, R34, R31 ;  /* 0x000000220b227223 */ /* 0x040fe2000000001f */
[----:B------:R-:W-:-:S03]  /*2c90*/  FFMA R23, R11, R36, R23 ;  /* 0x000000240b177223 */ /* 0x000fc60000000017 */
[----:B------:R-:W-:Y:S01]  /*2ca0*/  FMUL R17, R17, R34 ;  /* 0x0000002211117220 */ /* 0x000fe20000400000 */
[----:B------:R-:W-:Y:S01]  /*2cb0*/  FFMA R10, R10, R11, R29 ;  /* 0x0000000b0a0a7223 */ /* 0x000fe2000000001d */
[----:B------:R-:W-:-:S03]  /*2cc0*/  FFMA R32, R23, R16, R32 ;  /* 0x0000001017207223 */ /* 0x000fc60000000020 */
[----:B------:R-:W-:Y:S01]  /*2cd0*/  FFMA R17, R10, R16, R17 ;  /* 0x000000100a117223 */ /* 0x000fe20000000011 */
[C---:B------:R-:W-:Y:S01]  /*2ce0*/  FMUL R32, R37.reuse, R32 ;  /* 0x0000002025207220 */ /* 0x040fe20000400000 */
[----:B------:R-:W-:Y:S01]  /*2cf0*/  FADD R16, -R37, 1 ;  /* 0x3f80000025107421 */ /* 0x000fe20000000100 */
[----:B------:R-:W-:-:S04]  /*2d00*/  IMAD.WIDE R10, R13, 0x4, R4 ;  /* 0x000000040d0a7825 */ /* 0x000fc800078e0204 */
[----:B------:R-:W-:Y:S01]  /*2d10*/  FFMA R17, R17, R16, R32 ;  /* 0x0000001011117223 */ /* 0x000fe20000000020 */
[----:B------:R-:W-:Y:S01]  /*2d20*/  FADD R27, R6, R33 ;  /* 0x00000021061b7221 */ /* 0x000fe20000000000 */
[----:B------:R-:W-:-:S03]  /*2d30*/  FADD R28, R7, R30 ;  /* 0x0000001e071c7221 */ /* 0x000fc60000000000 */
[----:B------:R0:W-:Y:S01]  /*2d40*/  ST.E desc[UR4][R10.64], R17 ;  /* 0x000000110a007985 */ /* 0x0001e2000c101904 */
[----:B------:R-:W-:Y:S01]  /*2d50*/  FADD R29, R8, R35 ;  /* 0x00000023081d7221 */ /* 0x000fe20000000000 */
[----:B------:R-:W-:Y:S01]  /*2d60*/  IMAD.WIDE R4, R13, 0x8, R4 ;  /* 0x000000080d047825 */ /* 0x000fe200078e0204 */
[----:B------:R-:W-:Y:S06]  /*2d70*/  @P0 BRA `(.L_x_9) ;  /* 0xfffffff800080947 */ /* 0x000fec000383ffff */
.L_x_8:
[----:B------:R-:W-:Y:S05]  /*2d80*/  BSYNC.RECONVERGENT B1 ;  /* 0x0000000000017941 */ /* 0x000fea0003800200 */
.L_x_7:
        /* <DEDUP_REMOVED lines=11> */
[----:B------:R-:W1:Y:S01]  /*2e40*/  F2I.FLOOR.NTZ R9, R29 ;  /* 0x0000001d00097305 */ /* 0x000e620000207100 */
[----:B------:R-:W-:Y:S02]  /*2e50*/  R2UR UR11, R19 ;  /* 0x00000000130b72ca */ /* 0x000fe400000e0000 */
[----:B------:R-:W-:Y:S01]  /*2e60*/  VIADDMNMX R8, R15, 0xffffffff, R8, PT ;  /* 0xffffffff0f087846 */ /* 0x000fe20003800108 */
[----:B------:R-:W-:Y:S01]  /*2e70*/  IMAD R15, R0, R15, RZ ;  /* 0x0000000f000f7224 */ /* 0x000fe200078e02ff */
[----:B------:R-:W-:Y:S02]  /*2e80*/  R2UR UR12, R18 ;  /* 0x00000000120c72ca */ /* 0x000fe400000e0000 */
[----:B--2---:R-:W-:-:S02]  /*2e90*/  VIMNMX R7, PT, PT, RZ, R6, !PT ;  /* 0x00000006ff077248 */ /* 0x004fc40007fe0100 */
[C---:B------:R-:W-:Y:S02]  /*2ea0*/  R2UR UR13, R19.reuse ;  /* 0x00000000130d72ca */ /* 0x040fe400000e0000 */
[----:B------:R-:W-:Y:S02]  /*2eb0*/  VIADDMNMX R7, R0, 0xffffffff, R7, PT ;  /* 0xffffffff00077846 */ /* 0x000fe40003800107 */
[----:B------:R-:W-:Y:S02]  /*2ec0*/  R2UR UR6, R18 ;  /* 0x00000000120672ca */ /* 0x000fe400000e0000 */
[----:B-1----:R-:W-:Y:S01]  /*2ed0*/  VIMNMX R9, PT, PT, RZ, R9, !PT ;  /* 0x00000009ff097248 */ /* 0x002fe20007fe0100 */
[----:B------:R-:W-:Y:S01]  /*2ee0*/  IMAD R8, R0, R8, R7 ;  /* 0x0000000800087224 */ /* 0x000fe200078e0207 */
[----:B------:R-:W-:Y:S02]  /*2ef0*/  R2UR UR7, R19 ;  /* 0x00000000130772ca */ /* 0x000fe400000e0000 */
[----:B------:R-:W-:-:S02]  /*2f00*/  VIADDMNMX R9, R14, 0xffffffff, R9, PT ;  /* 0xffffffff0e097846 */ /* 0x000fc40003800109 */
[C---:B------:R-:W-:Y:S02]  /*2f10*/  R2UR UR8, R18.reuse ;  /* 0x00000000120872ca */ /* 0x040fe400000e0000 */
[----:B------:R-:W-:Y:S01]  /*2f20*/  R2UR UR9, R19 ;  /* 0x00000000130972ca */ /* 0x000fe200000e0000 */
[----:B------:R-:W-:Y:S01]  /*2f30*/  IMAD R9, R15, R9, R8 ;  /* 0x000000090f097224 */ /* 0x000fe200078e0208 */
[----:B------:R-:W-:Y:S02]  /*2f40*/  R2UR UR4, R18 ;  /* 0x00000000120472ca */ /* 0x000fe400000e0000 */
[----:B------:R-:W-:Y:S01]  /*2f50*/  R2UR UR5, R19 ;  /* 0x00000000130572ca */ /* 0x000fe200000e0000 */
[----:B------:R-:W-:-:S05]  /*2f60*/  IMAD.WIDE R2, R9, 0x4, R2 ;  /* 0x0000000409027825 */ /* 0x000fca00078e0202 */
[----:B0-----:R-:W2:Y:S01]  /*2f70*/  LD.E R17, desc[UR6][R2.64+0x4] ;  /* 0x0000040602117980 */ /* 0x001ea2000c101900 */
[----:B------:R-:W-:-:S04]  /*2f80*/  IMAD.WIDE R8, R15, 0x4, R2 ;  /* 0x000000040f087825 */ /* 0x000fc800078e0202 */
[C---:B------:R-:W-:Y:S01]  /*2f90*/  IMAD.WIDE R6, R0.reuse, 0x4, R2 ;  /* 0x0000000400067825 */ /* 0x040fe200078e0202 */
[----:B------:R-:W3:Y:S03]  /*2fa0*/  LD.E R25, desc[UR14][R8.64+0x4] ;  /* 0x0000040e08197980 */ /* 0x000ee6000c101900 */
[----:B------:R-:W-:Y:S01]  /*2fb0*/  IMAD.WIDE R10, R0, 0x4, R8 ;  /* 0x00000004000a7825 */ /* 0x000fe200078e0208 */
[----:B------:R-:W4:Y:S04]  /*2fc0*/  LD.E R23, desc[UR10][R6.64+0x4] ;  /* 0x0000040a06177980 */ /* 0x000f28000c101900 */
[----:B------:R-:W5:Y:S04]  /*2fd0*/  LD.E R31, desc[UR18][R10.64+0x4] ;  /* 0x000004120a1f7980 */ /* 0x000f68000c101900 */
[----:B------:R-:W4:Y:S04]  /*2fe0*/  LD.E R24, desc[UR16][R10.64] ;  /* 0x000000100a187980 */ /* 0x000f28000c101900 */
        /* <DEDUP_REMOVED lines=11> */
[C---:B--2---:R-:W-:Y:S01]  /*30a0*/  FMUL R17, R0.reuse, R17 ;  /* 0x0000001100117220 */ /* 0x044fe20000400000 */
[C---:B---3--:R-:W-:Y:S01]  /*30b0*/  FMUL R25, R0.reuse, R25 ;  /* 0x0000001900197220 */ /* 0x048fe20000400000 */
[C---:B-----5:R-:W-:Y:S01]  /*30c0*/  FMUL R26, R0.reuse, R31 ;  /* 0x0000001f001a7220 */ /* 0x060fe20000400000 */
[----:B----4-:R-:W-:-:S03]  /*30d0*/  FMUL R23, R0, R23 ;  /* 0x0000001700177220 */ /* 0x010fc60000400000 */
[C---:B------:R-:W-:Y:S01]  /*30e0*/  FFMA R24, R15.reuse, R24, R26 ;  /* 0x000000180f187223 */ /* 0x040fe2000000001a */
[----:B------:R-:W-:-:S03]  /*30f0*/  FFMA R22, R15, R22, R25 ;  /* 0x000000160f167223 */ /* 0x000fc60000000019 */
[----:B------:R-:W-:Y:S01]  /*3100*/  FMUL R7, R13, R24 ;  /* 0x000000180d077220 */ /* 0x000fe20000400000 */
[----:B------:R-:W-:-:S03]  /*3110*/  FFMA R16, R15, R16, R23 ;  /* 0x000000100f107223 */ /* 0x000fc60000000017 */
[----:B------:R-:W-:Y:S01]  /*3120*/  FFMA R7, R22, R3, R7 ;  /* 0x0000000316077223 */ /* 0x000fe20000000007 */
[----:B------:R-:W-:Y:S01]  /*3130*/  FFMA R14, R14, R15, R17 ;  /* 0x0000000f0e0e7223 */ /* 0x000fe20000000011 */
[----:B------:R-:W-:Y:S02]  /*3140*/  FMUL R13, R13, R16 ;  /* 0x000000100d0d7220 */ /* 0x000fe40000400000 */
[C---:B------:R-:W-:Y:S01]  /*3150*/  FMUL R0, R12.reuse, R7 ;  /* 0x000000070c007220 */ /* 0x040fe20000400000 */
[----:B------:R-:W-:Y:S01]  /*3160*/  FADD R12, -R12, 1 ;  /* 0x3f8000000c0c7421 */ /* 0x000fe20000000100 */
[----:B------:R-:W-:-:S04]  /*3170*/  FFMA R13, R14, R3, R13 ;  /* 0x000000030e0d7223 */ /* 0x000fc8000000000d */
[----:B------:R-:W-:-:S05]  /*3180*/  FFMA R13, R13, R12, R0 ;  /* 0x0000000c0d0d7223 */ /* 0x000fca0000000000 */
[----:B------:R1:W-:Y:S02]  /*3190*/  ST.E desc[UR4][R4.64], R13 ;  /* 0x0000000d04007985 */ /* 0x0003e4000c101904 */
.L_x_6:
[----:B------:R-:W-:Y:S05]  /*31a0*/  BSYNC.RECONVERGENT B0 ;  /* 0x0000000000007941 */ /* 0x000fea0003800200 */
.L_x_5:
[----:B------:R-:W1:Y:S04]  /*31b0*/  LDL R2, [R1] ;  /* 0x0000000001027983 */ /* 0x000e680000100800 */
[----:B------:R-:W1:Y:S04]  /*31c0*/  LDL R16, [R1+0x4] ;  /* 0x0000040001107983 */ /* 0x000e680000100800 */
[----:B0-----:R-:W1:Y:S04]  /*31d0*/  LDL R17, [R1+0x8] ;  /* 0x0000080001117983 */ /* 0x001e680000100800 */
[----:B------:R-:W1:Y:S04]  /*31e0*/  LDL R18, [R1+0xc] ;  /* 0x00000c0001127983 */ /* 0x000e680000100800 */
        /* <DEDUP_REMOVED lines=12> */
[----:B------:R0:W1:Y:S02]  /*32b0*/  LDL R37, [R1+0x40] ;  /* 0x0000400001257983 */ /* 0x0000640000100800 */
[----:B0-----:R-:W-:Y:S01]  /*32c0*/  IADD3 R1, PT, PT, R1, 0x48, RZ ;  /* 0x0000004801017810 */ /* 0x001fe20007ffe0ff */
[----:B-1---5:R-:W-:Y:S06]  /*32d0*/  RET.REL.NODEC R20 `(batched_affine3d) ;  /* 0xffffffcc14487950 */ /* 0x022fec0003c3ffff */
        .type           $batched_affine3d$_Z21batched_affine3d_implILi2EEvPfPKfS2_iiiiiii,@function
        .size           $batched_affine3d$_Z21batched_affine3d_implILi2EEvPfPKfS2_iiiiiii,(.L_x_18 - $batched_affine3d$_Z21batched_affine3d_implILi2EEvPfPKfS2_iiiiiii)
$batched_affine3d$_Z21batched_affine3d_implILi2EEvPfPKfS2_iiiiiii:
        /* <DEDUP_REMOVED lines=20> */
[----:B0-----:R-:W-:Y:S01]  /*3420*/  MOV R2, R6 ;  /* 0x0000000600027202 */ /* 0x001fe20000000f00 */
[----:B------:R-:W-:Y:S01]  /*3430*/  IMAD R7, R12, R13, RZ ;  /* 0x0000000d0c077224 */ /* 0x000fe200078e02ff */
[----:B------:R-:W0:Y:S01]  /*3440*/  S2R R19, SR_TID.X ;  /* 0x0000000000137919 */ /* 0x000e220000002100 */
[----:B------:R-:W0:Y:S03]  /*3450*/  S2UR UR4, SR_CTAID.X ;  /* 0x00000000000479c3 */ /* 0x000e260000002500 */
[----:B------:R-:W-:-:S02]  /*3460*/  IABS R23, R7 ;  /* 0x0000000700177213 */ /* 0x000fc40000000000 */
[----:B------:R-:W-:Y:S02]  /*3470*/  IABS R22, R7 ;  /* 0x0000000700167213 */ /* 0x000fe40000000000 */
[----:B------:R-:W1:Y:S01]  /*3480*/  I2F.RP R6, R23 ;  /* 0x0000001700067306 */ /* 0x000e620000209400 */
[----:B------:R-:W0:Y:S01]  /*3490*/  LDC R0, c[0x0][0x360] ;  /* 0x0000d800ff007b82 */ /* 0x000e220000000800 */
[----:B------:R-:W-:-:S06]  /*34a0*/  IADD3 R22, PT, PT, RZ, -R22, RZ ;  /* 0x80000016ff167210 */ /* 0x000fcc0007ffe0ff */
[----:B-1----:R-:W1:Y:S01]  /*34b0*/  MUFU.RCP R6, R6 ;  /* 0x0000000600067308 */ /* 0x002e620000001000 */
[----:B0-----:R-:W-:Y:S01]  /*34c0*/  IMAD R0, R0, UR4, R19 ;  /* 0x0000000400007c24 */ /* 0x001fe2000f8e0213 */
[----:B-1----:R-:W-:-:S04]  /*34d0*/  IADD3 R16, PT, PT, R6, 0xffffffe, RZ ;  /* 0x0ffffffe06107810 */ /* 0x002fc80007ffe0ff */
[----:B------:R-:W-:Y:S02]  /*34e0*/  IABS R6, R0 ;  /* 0x0000000000067213 */ /* 0x000fe40000000000 */
[----:B------:R0:W1:Y:S02]  /*34f0*/  F2I.FTZ.U32.TRUNC.NTZ R17, R16 ;  /* 0x0000001000117305 */ /* 0x000064000021f000 */
[----:B0-----:R-:W-:Y:S02]  /*3500*/  HFMA2 R16, -RZ, RZ, 0, 0 ;  /* 0x00000000ff107431 */ /* 0x001fe400000001ff */
[----:B-1----:R-:W-:-:S04]  /*3510*/  IMAD.MOV R18, RZ, RZ, -R17 ;  /* 0x000000ffff127224 */ /* 0x002fc800078e0a11 */
[----:B------:R-:W-:-:S04]  /*3520*/  IMAD R19, R18, R23, RZ ;  /* 0x0000001712137224 */ /* 0x000fc800078e02ff */
[----:B------:R-:W-:-:S04]  /*3530*/  IMAD.HI.U32 R17, R17, R19, R16 ;  /* 0x0000001311117227 */ /* 0x000fc800078e0010 */
[----:B------:R-:W-:Y:S02]  /*3540*/  IMAD.MOV.U32 R16, RZ, RZ, R22 ;  /* 0x000000ffff107224 */ /* 0x000fe400078e0016 */
[----:B------:R-:W-:-:S04]  /*3550*/  IMAD.HI.U32 R17, R17, R6, RZ ;  /* 0x0000000611117227 */ /* 0x000fc800078e00ff */
[----:B------:R-:W-:Y:S02]  /*3560*/  IMAD R6, R17, R16, R6 ;  /* 0x0000001011067224 */ /* 0x000fe400078e0206 */
[----:B------:R-:W-:-:S03]  /*3570*/  IMAD R22, R7, R11, RZ ;  /* 0x0000000b07167224 */ /* 0x000fc600078e02ff */
[----:B------:R-:W-:-:S13]  /*3580*/  ISETP.GT.U32.AND P1, PT, R23, R6, PT ;  /* 0x000000061700720c */ /* 0x000fda0003f24070 */
[-C--:B------:R-:W-:Y:S02]  /*3590*/  @!P1 IADD3 R6, PT, PT, R6, -R23.reuse, RZ ;  /* 0x8000001706069210 */ /* 0x080fe40007ffe0ff */
[----:B------:R-:W-:Y:S02]  /*35a0*/  @!P1 IADD3 R17, PT, PT, R17, 0x1, RZ ;  /* 0x0000000111119810 */ /* 0x000fe40007ffe0ff */
[----:B------:R-:W-:Y:S02]  /*35b0*/  ISETP.GE.U32.AND P0, PT, R6, R23, PT ;  /* 0x000000170600720c */ /* 0x000fe40003f06070 */
[----:B------:R-:W-:Y:S02]  /*35c0*/  LOP3.LUT R6, R0, R7, RZ, 0x3c, !PT ;  /* 0x0000000700067212 */ /* 0x000fe400078e3cff */
[----:B------:R-:W-:Y:S02]  /*35d0*/  ISETP.NE.AND P1, PT, R7, RZ, PT ;  /* 0x000000ff0700720c */ /* 0x000fe40003f25270 */
[----:B------:R-:W-:-:S07]  /*35e0*/  ISETP.GE.AND P2, PT, R6, RZ, PT ;  /* 0x000000ff0600720c */ /* 0x000fce0003f46270 */
[----:B------:R-:W-:-:S06]  /*35f0*/  @P0 VIADD R17, R17, 0x1 ;  /* 0x0000000111110836 */ /* 0x000fcc0000000000 */
[----:B------:R-:W-:Y:S02]  /*3600*/  @!P2 IADD3 R17, PT, PT, -R17, RZ, RZ ;  /* 0x000000ff1111a210 */ /* 0x000fe40007ffe1ff */
[----:B------:R-:W-:-:S04]  /*3610*/  @!P1 LOP3.LUT R17, RZ, R7, RZ, 0x33, !PT ;  /* 0x00000007ff119212 */ /* 0x000fc800078e33ff */
[----:B------:R-:W-:-:S05]  /*3620*/  IADD3 R6, PT, PT, -R17, RZ, RZ ;  /* 0x000000ff11067210 */ /* 0x000fca0007ffe1ff */
[----:B------:R-:W-:-:S04]  /*3630*/  IMAD R0, R7, R6, R0 ;  /* 0x0000000607007224 */ /* 0x000fc800078e0200 */
[----:B------:R-:W-:Y:S02]  /*3640*/  IMAD R22, R17, R22, R0 ;  /* 0x0000001611167224 */ /* 0x000fe400078e0200 */
[----:B------:R0:W5:Y:S03]  /*3650*/  LDL R0, [R1+0x48] ;  /* 0x0000480001007983 */ /* 0x0001660000100800 */
        /* <DEDUP_REMOVED lines=10> */
[----:B0-----:R-:W-:Y:S01]  /*3700*/  VIADD R16, R18, 0xffffffe ;  /* 0x0ffffffe12107836 */ /* 0x001fe20000000000 */
[----:B------:R-:W-:-:S02]  /*3710*/  IADD3 R18, PT, PT, RZ, -R25, RZ ;  /* 0x80000019ff127210 */ /* 0x000fc40007ffe0ff */
[----:B------:R-:W-:-:S04]  /*3720*/  IABS R25, R12 ;  /* 0x0000000c00197213 */ /* 0x000fc80000000000 */
[----:B------:R0:W1:Y:S02]  /*3730*/  F2I.FTZ.U32.TRUNC.NTZ R17, R16 ;  /* 0x0000001000117305 */ /* 0x000064000021f000 */
[----:B0-----:R-:W-:Y:S02]  /*3740*/  MOV R16, RZ ;  /* 0x000000ff00107202 */ /* 0x001fe40000000f00 */
[----:B-1----:R-:W-:-:S05]  /*3750*/  IADD3 R23, PT, PT, RZ, -R17, RZ ;  /* 0x80000011ff177210 */ /* 0x002fca0007ffe0ff */
[----:B------:R-:W-:-:S04]  /*3760*/  IMAD R23, R23, R10, RZ ;  /* 0x0000000a17177224 */ /* 0x000fc800078e02ff */
[----:B------:R-:W-:-:S04]  /*3770*/  IMAD.HI.U32 R17, R17, R23, R16 ;  /* 0x0000001711117227 */ /* 0x000fc800078e0010 */
[----:B------:R-:W-:-:S04]  /*3780*/  IMAD.MOV.U32 R16, RZ, RZ, R24 ;  /* 0x000000ffff107224 */ /* 0x000fc800078e0018 */
[----:B------:R-:W-:-:S04]  /*3790*/  IMAD.HI.U32 R23, R17, R16, RZ ;  /* 0x0000001011177227 */ /* 0x000fc800078e00ff */
[----:B------:R-:W-:Y:S02]  /*37a0*/  IMAD R17, R23, R18, R16 ;  /* 0x0000001217117224 */ /* 0x000fe400078e0210 */
[----:B------:R-:W-:-:S03]  /*37b0*/  VIADD R16, R19, 0xffffffe ;  /* 0x0ffffffe13107836 */ /* 0x000fc60000000000 */
[----:B------:R-:W-:-:S13]  /*37c0*/  ISETP.GT.U32.AND P1, PT, R10, R17, PT ;  /* 0x000000110a00720c */ /* 0x000fda0003f24070 */
[-C--:B------:R-:W-:Y:S02]  /*37d0*/  @!P1 IADD3 R17, PT, PT, R17, -R10.reuse, RZ ;  /* 0x8000000a11119210 */ /* 0x080fe40007ffe0ff */
[----:B------:R-:W-:Y:S02]  /*37e0*/  @!P1 IADD3 R23, PT, PT, R23, 0x1, RZ ;  /* 0x0000000117179810 */ /* 0x000fe40007ffe0ff */
[----:B------:R-:W-:Y:S02]  /*37f0*/  ISETP.GE.U32.AND P0, PT, R17, R10, PT ;  /* 0x0000000a1100720c */ /* 0x000fe40003f06070 */
[----:B------:R-:W-:Y:S01]  /*3800*/  LOP3.LUT R10, R22, R13, RZ, 0x3c, !PT ;  /* 0x0000000d160a7212 */ /* 0x000fe200078e3cff */
[----:B------:R0:W1:Y:S01]  /*3810*/  F2I.FTZ.U32.TRUNC.NTZ R17, R16 ;  /* 0x0000001000117305 */ /* 0x000062000021f000 */
[----:B------:R-:W-:Y:S02]  /*3820*/  ISETP.NE.AND P1, PT, R13, RZ, PT ;  /* 0x000000ff0d00720c */ /* 0x000fe40003f25270 */
[----:B------:R-:W-:-:S02]  /*3830*/  ISETP.GE.AND P2, PT, R10, RZ, PT ;  /* 0x000000ff0a00720c */ /* 0x000fc40003f46270 */
[----:B------:R-:W-:Y:S02]  /*3840*/  IABS R10, R11 ;  /* 0x0000000b000a7213 */ /* 0x000fe40000000000 */
[----:B0-----:R-:W-:Y:S02]  /*3850*/  MOV R16, RZ ;  /* 0x000000ff00107202 */ /* 0x001fe40000000f00 */
[----:B------:R-:W0:Y:S01]  /*3860*/  I2F.RP R18, R10 ;  /* 0x0000000a00127306 */ /* 0x000e220000209400 */
[----:B------:R-:W-:Y:S01]  /*3870*/  @P0 IADD3 R23, PT, PT, R23, 0x1, RZ ;  /* 0x0000000117170810 */ /* 0x000fe20007ffe0ff */
[----:B-1----:R-:W-:-:S05]  /*3880*/  IMAD.MOV R19, RZ, RZ, -R17 ;  /* 0x000000ffff137224 */ /* 0x002fca00078e0a11 */
[----:B------:R-:W-:Y:S02]  /*3890*/  @!P2 IADD3 R23, PT, PT, -R23, RZ, RZ ;  /* 0x000000ff1717a210 */ /* 0x000fe40007ffe1ff */
[----:B------:R-:W-:Y:S01]  /*38a0*/  @!P1 LOP3.LUT R23, RZ, R13, RZ, 0x33, !PT ;  /* 0x0000000dff179212 */ /* 0x000fe200078e33ff */
[----:B------:R-:W-:-:S03]  /*38b0*/  IMAD R19, R19, R6, RZ ;  /* 0x0000000613137224 */ /* 0x000fc600078e02ff */
[----:B------:R-:W-:Y:S01]  /*38c0*/  IABS R24, R23 ;  /* 0x0000001700187213 */ /* 0x000fe20000000000 */
[----:B------:R-:W-:Y:S01]  /*38d0*/  IMAD.HI.U32 R16, R17, R19, R16 ;  /* 0x0000001311107227 */ /* 0x000fe200078e0010 */
[----:B0-----:R-:W0:Y:S02]  /*38e0*/  MUFU.RCP R18, R18 ;  /* 0x0000001200127308 */ /* 0x001e240000001000 */
[----:B------:R-:W-:Y:S01]  /*38f0*/  MOV R17, R24 ;  /* 0x0000001800117202 */ /* 0x000fe20000000f00 */
[----:B------:R-:W-:-:S04]  /*3900*/  IMAD.MOV R19, RZ, RZ, -R25 ;  /* 0x000000ffff137224 */ /* 0x000fc800078e0a19 */
[----:B------:R-:W-:-:S04]  /*3910*/  IMAD.HI.U32 R24, R16, R17, RZ ;  /* 0x0000001110187227 */ /* 0x000fc800078e00ff */
[----:B------:R-:W-:-:S05]  /*3920*/  IMAD R17, R24, R19, R17 ;  /* 0x0000001318117224 */ /* 0x000fca00078e0211 */
[----:B------:R-:W-:Y:S01]  /*3930*/  ISETP.GT.U32.AND P1, PT, R6, R17, PT ;  /* 0x000000110600720c */ /* 0x000fe20003f24070 */
[----:B0-----:R-:W-:-:S12]  /*3940*/  VIADD R16, R18, 0xffffffe ;  /* 0x0ffffffe12107836 */ /* 0x001fd80000000000 */
[-C--:B------:R-:W-:Y:S02]  /*3950*/  @!P1 IADD3 R17, PT, PT, R17, -R6.reuse, RZ ;  /* 0x8000000611119210 */ /* 0x080fe40007ffe0ff */
[----:B------:R-:W-:Y:S02]  /*3960*/  @!P1 IADD3 R24, PT, PT, R24, 0x1, RZ ;  /* 0x0000000118189810 */ /* 0x000fe40007ffe0ff */
[----:B------:R-:W-:Y:S02]  /*3970*/  ISETP.GE.U32.AND P0, PT, R17, R6, PT ;  /* 0x000000061100720c */ /* 0x000fe40003f06070 */
[----:B------:R-:W-:Y:S01]  /*3980*/  LOP3.LUT R6, R23, R12, RZ, 0x3c, !PT ;  /* 0x0000000c17067212 */ /* 0x000fe200078e3cff */
[----:B------:R0:W1:Y:S01]  /*3990*/  F2I.FTZ.U32.TRUNC.NTZ R17, R16 ;  /* 0x0000001000117305 */ /* 0x000062000021f000 */
[----:B------:R-:W-:Y:S02]  /*39a0*/  ISETP.NE.AND P1, PT, R12, RZ, PT ;  /* 0x000000ff0c00720c */ /* 0x000fe40003f25270 */
[----:B------:R-:W-:-:S02]  /*39b0*/  ISETP.GE.AND P2, PT, R6, RZ, PT ;  /* 0x000000ff0600720c */ /* 0x000fc40003f46270 */
[----:B0-----:R-:W-:-:S05]  /*39c0*/  IABS R16, R11 ;  /* 0x0000000b00107213 */ /* 0x001fca0000000000 */
[----:B------:R-:W-:Y:S02]  /*39d0*/  @P0 IADD3 R24, PT, PT, R24, 0x1, RZ ;  /* 0x0000000118180810 */ /* 0x000fe40007ffe0ff */
[----:B------:R-:W-:Y:S01]  /*39e0*/  IADD3 R18, PT, PT, RZ, -R16, RZ ;  /* 0x80000010ff127210 */ /* 0x000fe20007ffe0ff */
[----:B------:R-:W-:Y:S02]  /*39f0*/  IMAD.MOV.U32 R16, RZ, RZ, RZ ;  /* 0x000000ffff107224 */ /* 0x000fe400078e00ff */
[----:B-1----:R-:W-:Y:S01]  /*3a00*/  IMAD.MOV R19, RZ, RZ, -R17 ;  /* 0x000000ffff137224 */ /* 0x002fe200078e0a11 */
[----:B------:R-:W-:Y:S02]  /*3a10*/  @!P2 IADD3 R24, PT, PT, -R24, RZ, RZ ;  /* 0x000000ff1818a210 */ /* 0x000fe40007ffe1ff */
[----:B------:R-:W-:Y:S01]  /*3a20*/  @!P1 LOP3.LUT R24, RZ, R12, RZ, 0x33, !PT ;  /* 0x0000000cff189212 */ /* 0x000fe200078e33ff */
[----:B------:R-:W-:-:S03]  /*3a30*/  IMAD R19, R19, R10, RZ ;  /* 0x0000000a13137224 */ /* 0x000fc600078e02ff */
[----:B------:R-:W-:Y:S01]  /*3a40*/  IABS R6, R24 ;  /* 0x0000001800067213 */ /* 0x000fe20000000000 */
[----:B------:R-:W-:-:S03]  /*3a50*/  IMAD.HI.U32 R16, R17, R19, R16 ;  /* 0x0000001311107227 */ /* 0x000fc600078e0010 */
[----:B------:R-:W-:-:S05]  /*3a60*/  MOV R17, R6 ;  /* 0x0000000600117202 */ /* 0x000fca0000000f00 */
        /* <DEDUP_REMOVED lines=10> */
[----:B------:R-:W-:-:S04]  /*3b10*/  @P0 IADD3 R6, PT, PT, R6, 0x1, RZ ;  /* 0x0000000106060810 */ /* 0x000fc80007ffe0ff */
[----:B------:R-:W-:-:S05]  /*3b20*/  MOV R10, R6 ;  /* 0x00000006000a7202 */ /* 0x000fca0000000f00 */
[----:B------:R-:W-:Y:S01]  /*3b30*/  @!P2 IMAD.MOV R10, RZ, RZ, -R10 ;  /* 0x000000ffff0aa224 */ /* 0x000fe200078e0a0a */
[----:B------:R-:W-:Y:S02]  /*3b40*/  @!P1 LOP3.LUT R10, RZ, R11, RZ, 0x33, !PT ;  /* 0x0000000bff0a9212 */ /* 0x000fe400078e33ff */
[C---:B0-----:R-:W-:Y:S02]  /*3b50*/  R2UR UR4, R16.reuse ;  /* 0x00000000100472ca */ /* 0x041fe400000e0000 */
[C---:B------:R-:W-:Y:S02]  /*3b60*/  R2UR UR5, R17.reuse ;  /* 0x00000000110572ca */ /* 0x040fe400000e0000 */
[C---:B------:R-:W-:Y:S02]  /*3b70*/  R2UR UR6, R16.reuse ;  /* 0x00000000100672ca */ /* 0x040fe400000e0000 */
[----:B------:R-:W-:Y:S02]  /*3b80*/  R2UR UR7, R17 ;  /* 0x00000000110772ca */ /* 0x000fe400000e0000 */
[----:B------:R-:W-:-:S02]  /*3b90*/  R2UR UR8, R16 ;  /* 0x00000000100872ca */ /* 0x000fc400000e0000 */
[C---:B------:R-:W-:Y:S02]  /*3ba0*/  R2UR UR9, R17.reuse ;  /* 0x00000000110972ca */ /* 0x040fe400000e0000 */
[----:B------:R-:W-:Y:S02]  /*3bb0*/  SHF.L.U32 R19, R10, 0x4, RZ ;  /* 0x000000040a137819 */ /* 0x000fe400000006ff */
[C---:B------:R-:W-:Y:S02]  /*3bc0*/  R2UR UR14, R16.reuse ;  /* 0x00000000100e72ca */ /* 0x040fe400000e0000 */
[----:B------:R-:W-:Y:S01]  /*3bd0*/  R2UR UR15, R17 ;  /* 0x00000000110f72ca */ /* 0x000fe200000e0000 */
[----:B------:R-:W-:Y:S01]  /*3be0*/  IMAD.WIDE R18, R19, 0x4, R8 ;  /* 0x0000000413127825 */ /* 0x000fe200078e0208 */
[----:B------:R-:W-:Y:S02]  /*3bf0*/  R2UR UR12, R16 ;  /* 0x00000000100c72ca */ /* 0x000fe400000e0000 */
[----:B------:R-:W-:-:S02]  /*3c00*/  R2UR UR13, R17 ;  /* 0x00000000110d72ca */ /* 0x000fc400000e0000 */
        /* <DEDUP_REMOVED lines=19> */
[----:B------:R-:W4:Y:S01]  /*3d40*/  LD.E R6, desc[UR26][R18.64+0x8] ;  /* 0x0000081a12067980 */ /* 0x000f22000c101900 */
[----:B------:R-:W-:-:S03]  /*3d50*/  R2UR UR19, R17 ;  /* 0x00000000111372ca */ /* 0x000fc600000e0000 */
[----:B------:R-:W4:Y:S04]  /*3d60*/  LD.E R8, desc[UR24][R18.64+0x18] ;  /* 0x0000181812087980 */ /* 0x000f28000c101900 */
[----:B------:R-:W4:Y:S04]  /*3d70*/  LD.E R9, desc[UR22][R18.64+0x28] ;  /* 0x0000281612097980 */ /* 0x000f28000c101900 */
[----:B------:R-:W4:Y:S04]  /*3d80*/  LD.E R28, desc[UR20][R18.64+0x2c] ;  /* 0x00002c14121c7980 */ /* 0x000f28000c101900 */
[----:B------:R-:W4:Y:S04]  /*3d90*/  LD.E R29, desc[UR16][R18.64+0xc] ;  /* 0x00000c10121d7980 */ /* 0x000f28000c101900 */
[----:B------:R0:W4:Y:S01]  /*3da0*/  LD.E R27, desc[UR18][R18.64+0x1c] ;  /* 0x00001c12121b7980 */ /* 0x000122000c101900 */
[----:B------:R-:W-:Y:S01]  /*3db0*/  IADD3 R35, PT, PT, -R24, RZ, RZ ;  /* 0x000000ff18237210 */ /* 0x000fe20007ffe1ff */
[----:B------:R-:W-:-:S04]  /*3dc0*/  IMAD.MOV R34, RZ, RZ, -R23 ;  /* 0x000000ffff227224 */ /* 0x000fc800078e0a17 */
[----:B------:R-:W-:Y:S01]  /*3dd0*/  IMAD R12, R12, R35, R23 ;  /* 0x000000230c0c7224 */ /* 0x000fe200078e0217 */
[----:B------:R-:W-:Y:S01]  /*3de0*/  IADD3 R23, PT, PT, -R10, RZ, RZ ;  /* 0x000000ff0a177210 */ /* 0x000fe20007ffe1ff */
[----:B------:R-:W-:-:S03]  /*3df0*/  IMAD R13, R13, R34, R22 ;  /* 0x000000220d0d7224 */ /* 0x000fc600078e0216 */
[----:B------:R-:W-:Y:S01]  /*3e00*/  I2FP.F32.S32 R12, R12 ;  /* 0x0000000c000c7245 */ /* 0x000fe20000201400 */
[C---:B------:R-:W-:Y:S01]  /*3e10*/  IMAD R24, R11.reuse, R23, R24 ;  /* 0x000000170b187224 */ /* 0x040fe200078e0218 */
[----:B------:R-:W-:Y:S02]  /*3e20*/  I2FP.F32.S32 R34, R13 ;  /* 0x0000000d00227245 */ /* 0x000fe40000201400 */
[----:B------:R-:W-:Y:S02]  /*3e30*/  ISETP.GE.AND P0, PT, R11, 0x1, PT ;  /* 0x000000010b00780c */ /* 0x000fe40003f06270 */
[----:B------:R-:W-:Y:S01]  /*3e40*/  I2FP.F32.S32 R13, R24 ;  /* 0x00000018000d7245 */ /* 0x000fe20000201400 */
[----:B------:R-:W-:-:S04]  /*3e50*/  IMAD.WIDE R4, R22, 0x4, R4 ;  /* 0x0000000416047825 */ /* 0x000fc800078e0204 */
[C---:B--2---:R-:W-:Y:S01]  /*3e60*/  FMUL R33, R12.reuse, R33 ;  /* 0x000000210c217220 */ /* 0x044fe20000400000 */
[C---:B---3--:R-:W-:Y:S01]  /*3e70*/  FMUL R23, R12.reuse, R32 ;  /* 0x000000200c177220 */ /* 0x048fe20000400000 */
[----:B----4-:R-:W-:Y:S02]  /*3e80*/  FMUL R12, R12, R31 ;  /* 0x0000001f0c0c7220 */ /* 0x010fe40000400000 */
[C---:B------:R-:W-:Y:S01]  /*3e90*/  FFMA R30, R34.reuse, R30, R33 ;  /* 0x0000001e221e7223 */ /* 0x040fe20000000021 */
[C---:B------:R-:W-:Y:S01]  /*3ea0*/  FFMA R23, R34.reuse, R26, R23 ;  /* 0x0000001a22177223 */ /* 0x040fe20000000017 */
[----:B0-----:R-:W-:Y:S02]  /*3eb0*/  FFMA R18, R34, R25, R12 ;  /* 0x0000001922127223 */ /* 0x001fe4000000000c */
[C---:B------:R-:W-:Y:S01]  /*3ec0*/  FFMA R30, R13.reuse, R6, R30 ;  /* 0x000000060d1e7223 */ /* 0x040fe2000000001e */
[C---:B------:R-:W-:Y:S01]  /*3ed0*/  FFMA R12, R13.reuse, R8, R23 ;  /* 0x000000080d0c7223 */ /* 0x040fe20000000017 */
[----:B------:R-:W-:-:S04]  /*3ee0*/  FFMA R13, R13, R9, R18 ;  /* 0x000000090d0d7223 */ /* 0x000fc80000000012 */
        /* <DEDUP_REMOVED lines=8> */
[----:B------:R-:W-:Y:S02]  /*3f70*/  BSSY.RECONVERGENT B1, `(.L_x_12) ;  /* 0x0000087000017945 */ /* 0x000fe40003800200 */
[----:B------:R-:W-:Y:S01]  /*3f80*/  IMAD R13, R10, R13, RZ ;  /* 0x0000000d0a0d7224 */ /* 0x000fe200078e02ff */
[----:B------:R-:W-:-:S03]  /*3f90*/  ISETP.NE.U32.AND P1, PT, R12, 0x1, PT ;  /* 0x000000010c00780c */ /* 0x000fc60003f25070 */
[----:B------:R-:W-:-:S04]  /*3fa0*/  IMAD.WIDE R2, R13, 0x4, R2 ;  /* 0x000000040d027825 */ /* 0x000fc800078e0202 */
[----:B------:R-:W-:Y:S06]  /*3fb0*/  @!P0 BRA `(.L_x_13) ;  /* 0x0000000800088947 */ /* 0x000fec0003800000 */
[----:B------:R-:W-:Y:S01]  /*3fc0*/  LOP3.LUT R11, R11, 0x7ffffffe, RZ, 0xc0, !PT ;  /* 0x7ffffffe0b0b7812 */ /* 0x000fe200078ec0ff */
[----:B------:R-:W-:Y:S01]  /*3fd0*/  VIADD R25, R14, 0xffffffff ;  /* 0xffffffff0e197836 */ /* 0x000fe20000000000 */
[----:B------:R-:W-:Y:S02]  /*3fe0*/  IADD3 R24, PT, PT, R15, -0x1, RZ ;  /* 0xffffffff0f187810 */ /* 0x000fe40007ffe0ff */
[----:B------:R-:W-:-:S07]  /*3ff0*/  IADD3 R26, PT, PT, -R11, RZ, RZ ;  /* 0x000000ff0b1a7210 */ /* 0x000fce0007ffe1ff */
.L_x_14:
        /* <DEDUP_REMOVED lines=29> */
[----:B------:R-:W5:Y:S01]  /*41d0*/  LD.E R36, desc[UR4][R10.64] ;  /* 0x000000040a247980 */ /* 0x000f62000c101900 */
[----:B------:R-:W-:-:S03]  /*41e0*/  IMAD.WIDE R22, R0, 0x4, R12 ;  /* 0x0000000400167825 */ /* 0x000fc600078e020c */
[----:B------:R-:W5:Y:S04]  /*41f0*/  LD.E R18, desc[UR8][R12.64+0x4] ;  /* 0x000004080c127980 */ /* 0x000f68000c101900 */
[----:B------:R-:W5:Y:S04]  /*4200*/  LD.E R37, desc[UR12][R22.64+0x4] ;  /* 0x0000040c16257980 */ /* 0x000f68000c101900 */
[----:B------:R0:W5:Y:S04]  /*4210*/  LD.E R19, desc[UR6][R12.64] ;  /* 0x000000060c137980 */ /* 0x000168000c101900 */
[----:B------:R1:W5:Y:S01]  /*4220*/  LD.E R22, desc[UR10][R22.64] ;  /* 0x0000000a16167980 */ /* 0x000362000c101900 */
[----:B------:R-:W-:Y:S01]  /*4230*/  FADD R35, R8, R27 ;  /* 0x0000001b08237221 */ /* 0x000fe20000000000 */
[----:B------:R-:W-:-:S03]  /*4240*/  FADD R33, R6, R29 ;  /* 0x0000001d06217221 */ /* 0x000fc60000000000 */
[----:B0-----:R-:W1:Y:S08]  /*4250*/  F2I.FLOOR.NTZ R12, R35 ;  /* 0x00000023000c7305 */ /* 0x001e700000207100 */
[----:B------:R-:W0:Y:S08]  /*4260*/  F2I.FLOOR.NTZ R11, R33 ;  /* 0x00000021000b7305 */ /* 0x000e300000207100 */
[----:B------:R-:W0:Y:S01]  /*4270*/  FRND.FLOOR R10, R29 ;  /* 0x0000001d000a7307 */ /* 0x000e220000205000 */
[----:B-1----:R-:W-:Y:S01]  /*4280*/  VIMNMX R23, PT, PT, RZ, R12, !PT ;  /* 0x0000000cff177248 */ /* 0x002fe20007fe0100 */
[----:B------:R-:W-:Y:S01]  /*4290*/  VIADD R12, R0, 0xffffffff ;  /* 0xffffffff000c7836 */ /* 0x000fe20000000000 */
[----:B0-----:R-:W-:-:S04]  /*42a0*/  VIMNMX R11, PT, PT, RZ, R11, !PT ;  /* 0x0000000bff0b7248 */ /* 0x001fc80007fe0100 */
        /* <DEDUP_REMOVED lines=18> */
[C---:B--2---:R-:W-:Y:S01]  /*43d0*/  FMUL R29, R11.reuse, R32 ;  /* 0x000000200b1d7220 */ /* 0x044fe20000400000 */
[----:B-----5:R-:W-:-:S03]  /*43e0*/  FMUL R18, R11, R18 ;  /* 0x000000120b127220 */ /* 0x020fc60000400000 */
[----:B------:R-:W-:Y:S01]  /*43f0*/  FFMA R36, R36, R13, R29 ;  /* 0x0000000d24247223 */ /* 0x000fe2000000001d */
[----:B------:R-:W-:Y:S01]  /*4400*/  FMUL R37, R11, R37 ;  /* 0x000000250b257220 */ /* 0x000fe20000400000 */
[----:B0-----:R-:W-:Y:S01]  /*4410*/  FADD R11, -R12, R27 ;  /* 0x0000001b0c0b7221 */ /* 0x001fe20000000100 */
[----:B------:R-:W0:Y:S01]  /*4420*/  FRND.FLOOR R29, R28 ;  /* 0x0000001c001d7307 */ /* 0x000e220000205000 */
[----:B-1----:R-:W-:Y:S01]  /*4430*/  VIMNMX R12, PT, PT, RZ, R23, !PT ;  /* 0x00000017ff0c7248 */ /* 0x002fe20007fe0100 */
[C---:B------:R-:W-:Y:S01]  /*4440*/  FFMA R18, R13.reuse, R19, R18 ;  /* 0x000000130d127223 */ /* 0x040fe20000000012 */
[----:B------:R-:W-:Y:S02]  /*4450*/  FFMA R22, R13, R22, R37 ;  /* 0x000000160d167223 */ /* 0x000fe40000000025 */
[----:B------:R-:W-:Y:S01]  /*4460*/  VIMNMX R12, PT, PT, R25, R12, PT ;  /* 0x0000000c190c7248 */ /* 0x000fe20003fe0100 */
[C---:B------:R-:W-:Y:S01]  /*4470*/  FADD R13, -R11.reuse, 1 ;  /* 0x3f8000000b0d7421 */ /* 0x040fe20000000100 */
[C---:B------:R-:W-:Y:S01]  /*4480*/  FMUL R19, R11.reuse, R34 ;  /* 0x000000220b137220 */ /* 0x040fe20000400000 */
[----:B------:R-:W-:-:S02]  /*4490*/  FMUL R11, R11, R22 ;  /* 0x000000160b0b7220 */ /* 0x000fc40000400000 */
[----:B------:R-:W-:Y:S02]  /*44a0*/  IMAD R23, R31, R12, R10 ;  /* 0x0000000c1f177224 */ /* 0x000fe400078e020a */
[----:B------:R-:W-:Y:S02]  /*44b0*/  FFMA R18, R18, R13, R11 ;  /* 0x0000000d12127223 */ /* 0x000fe4000000000b */
[----:B------:R-:W-:-:S04]  /*44c0*/  IMAD.WIDE R10, R23, 0x4, R2 ;  /* 0x00000004170a7825 */ /* 0x000fc800078e0202 */
[----:B0-----:R-:W-:Y:S01]  /*44d0*/  FADD R29, -R29, R28 ;  /* 0x0000001c1d1d7221 */ /* 0x001fe20000000100 */
[----:B------:R-:W-:-:S03]  /*44e0*/  FFMA R19, R36, R13, R19 ;  /* 0x0000000d24137223 */ /* 0x000fc60000000013 */
        /* <DEDUP_REMOVED lines=21> */
[----:B------:R-:W-:-:S03]  /*4640*/  IADD3 R26, PT, PT, R26, 0x2, RZ ;  /* 0x000000021a1a7810 */ /* 0x000fc60007ffe0ff */
[----:B------:R-:W-:Y:S01]  /*4650*/  FADD R13, -R12, 1 ;  /* 0x3f8000000c0d7421 */ /* 0x000fe20000000100 */
[----:B------:R-:W-:Y:S01]  /*4660*/  ISETP.NE.AND P0, PT, R26, RZ, PT ;  /* 0x000000ff1a00720c */ /* 0x000fe20003f05270 */
[----:B0-----:R-:W-:Y:S01]  /*4670*/  FADD R37, R30, -R37 ;  /* 0x800000251e257221 */ /* 0x001fe20000000000 */
[C---:B--2---:R-:W-:Y:S01]  /*4680*/  FMUL R27, R18.reuse, R27 ;  /* 0x0000001b121b7220 */ /* 0x044fe20000400000 */
[C---:B---3--:R-:W-:Y:S01]  /*4690*/  FMUL R31, R18.reuse, R31 ;  /* 0x0000001f121f7220 */ /* 0x048fe20000400000 */
[C---:B----4-:R-:W-:Y:S02]  /*46a0*/  FMUL R19, R18.reuse, R28 ;  /* 0x0000001c12137220 */ /* 0x050fe40000400000 */
[----:B-----5:R-:W-:Y:S01]  /*46b0*/  FFMA R27, R11, R32, R27 ;  /* 0x000000200b1b7223 */ /* 0x020fe2000000001b */
[----:B------:R-:W-:-:S03]  /*46c0*/  FMUL R29, R18, R29 ;  /* 0x0000001d121d7220 */ /* 0x000fc60000400000 */
[----:B------:R-:W-:Y:S01]  /*46d0*/  FMUL R18, R12, R27 ;  /* 0x0000001b0c127220 */ /* 0x000fe20000400000 */
[C---:B------:R-:W-:Y:S01]  /*46e0*/  FFMA R31, R11.reuse, R34, R31 ;  /* 0x000000220b1f7223 */ /* 0x040fe2000000001f */
[----:B------:R-:W-:-:S03]  /*46f0*/  FFMA R19, R11, R36, R19 ;  /* 0x000000240b137223 */ /* 0x000fc60000000013 */
[----:B------:R-:W-:Y:S01]  /*4700*/  FMUL R31, R12, R31 ;  /* 0x0000001f0c1f7220 */ /* 0x000fe20000400000 */
[----:B------:R-:W-:Y:S01]  /*4710*/  FFMA R10, R10, R11, R29 ;  /* 0x0000000b0a0a7223 */ /* 0x000fe2000000001d */
[-C--:B------:R-:W-:Y:S01]  /*4720*/  FFMA R18, R19, R13.reuse, R18 ;  /* 0x0000000d13127223 */ /* 0x080fe20000000012 */
[C---:B------:R-:W-:Y:S02]  /*4730*/  FADD R12, -R37.reuse, 1 ;  /* 0x3f800000250c7421 */ /* 0x040fe40000000100 */
[----:B------:R-:W-:Y:S01]  /*4740*/  FFMA R31, R10, R13, R31 ;  /* 0x0000000d0a1f7223 */ /* 0x000fe2000000001f */
[----:B------:R-:W-:Y:S01]  /*4750*/  FMUL R18, R37, R18 ;  /* 0x0000001225127220 */ /* 0x000fe20000400000 */
        /* <DEDUP_REMOVED lines=8> */
.L_x_13:
[----:B------:R-:W-:Y:S05]  /*47e0*/  BSYNC.RECONVERGENT B1 ;  /* 0x0000000000017941 */ /* 0x000fea0003800200 */
.L_x_12:
        /* <DEDUP_REMOVED lines=30> */
[----:B------:R-:W2:Y:S01]  /*49d0*/  LD.E R19, desc[UR6][R2.64+0x4] ;  /* 0x0000040602137980 */ /* 0x000ea2000c101900 */
[----:B------:R-:W-:-:S04]  /*49e0*/  IMAD.WIDE R8, R15, 0x4, R2 ;  /* 0x000000040f087825 */ /* 0x000fc800078e0202 */
[C---:B------:R-:W-:Y:S01]  /*49f0*/  IMAD.WIDE R6, R0.reuse, 0x4, R2 ;  /* 0x0000000400067825 */ /* 0x040fe200078e0202 */
[----:B------:R-:W3:Y:S03]  /*4a00*/  LD.E R25, desc[UR14][R8.64+0x4] ;  /* 0x0000040e08197980 */ /* 0x000ee6000c101900 */
[----:B0-----:R-:W-:Y:S01]  /*4a10*/  IMAD.WIDE R10, R0, 0x4, R8 ;  /* 0x00000004000a7825 */ /* 0x001fe200078e0208 */
[----:B------:R-:W4:Y:S04]  /*4a20*/  LD.E R23, desc[UR10][R6.64+0x4] ;  /* 0x0000040a06177980 */ /* 0x000f28000c101900 */
[----:B------:R-:W5:Y:S04]  /*4a30*/  LD.E R31, desc[UR18][R10.64+0x4] ;  /* 0x000004120a1f7980 */ /* 0x000f68000c101900 */
[----:B------:R-:W4:Y:S04]  /*4a40*/  LD.E R24, desc[UR16][R10.64] ;  /* 0x000000100a187980 */ /* 0x000f28000c101900 */
[----:B------:R-:W4:Y:S04]  /*4a50*/  LD.E R22, desc[UR12][R8.64] ;  /* 0x0000000c08167980 */ /* 0x000f28000c101900 */
[----:B------:R0:W4:Y:S04]  /*4a60*/  LD.E R18, desc[UR8][R6.64] ;  /* 0x0000000806127980 */ /* 0x000128000c101900 */
[----:B------:R1:W4:Y:S01]  /*4a70*/  LD.E R14, desc[UR4][R2.64] ;  /* 0x00000004020e7980 */ /* 0x000322000c101900 */
[----:B------:R-:W0:Y:S08]  /*4a80*/  FRND.FLOOR R0, R29 ;  /* 0x0000001d00007307 */ /* 0x000e300000205000 */
[----:B------:R-:W1:Y:S01]  /*4a90*/  FRND.FLOOR R12, R27 ;  /* 0x0000001b000c7307 */ /* 0x000e620000205000 */
[----:B0-----:R-:W-:-:S07]  /*4aa0*/  FADD R0, -R0, R29 ;  /* 0x0000001d00007221 */ /* 0x001fce0000000100 */
[----:B------:R-:W0:Y:S01]  /*4ab0*/  FRND.FLOOR R13, R28 ;  /* 0x0000001c000d7307 */ /* 0x000e220000205000 */
[----:B------:R-:W-:Y:S01]  /*4ac0*/  FADD R15, -R0, 1 ;  /* 0x3f800000000f7421 */ /* 0x000fe20000000100 */
[----:B-1----:R-:W-:-:S04]  /*4ad0*/  FADD R12, -R12, R27 ;  /* 0x0000001b0c0c7221 */ /* 0x002fc80000000100 */
[----:B------:R-:W-:Y:S01]  /*4ae0*/  FADD R7, -R12, 1 ;  /* 0x3f8000000c077421 */ /* 0x000fe20000000100 */
[----:B0-----:R-:W-:Y:S01]  /*4af0*/  FADD R13, -R13, R28 ;  /* 0x0000001c0d0d7221 */ /* 0x001fe20000000100 */
        /* <DEDUP_REMOVED lines=16> */
.L_x_11:
[----:B------:R-:W-:Y:S05]  /*4c00*/  BSYNC.RECONVERGENT B0 ;  /* 0x0000000000007941 */ /* 0x000fea0003800200 */
.L_x_10:
[----:B------:R-:W1:Y:S04]  /*4c10*/  LDL R2, [R1] ;  /* 0x0000000001027983 */ /* 0x000e680000100800 */
        /* <DEDUP_REMOVED lines=13> */
[----:B0-----:R-:W1:Y:S04]  /*4cf0*/  LDL R31, [R1+0x38] ;  /* 0x00003800011f7983 */ /* 0x001e680000100800 */
[----:B------:R-:W1:Y:S04]  /*4d00*/  LDL R36, [R1+0x3c] ;  /* 0x00003c0001247983 */ /* 0x000e680000100800 */
[----:B------:R0:W1:Y:S02]  /*4d10*/  LDL R37, [R1+0x40] ;  /* 0x0000400001257983 */ /* 0x0000640000100800 */
[----:B0-----:R-:W-:Y:S01]  /*4d20*/  IADD3 R1, PT, PT, R1, 0x48, RZ ;  /* 0x0000004801017810 */ /* 0x001fe20007ffe0ff */
[----:B-1---5:R-:W-:Y:S06]  /*4d30*/  RET.REL.NODEC R20 `(batched_affine3d) ;  /* 0xffffffb014b07950 */ /* 0x022fec0003c3ffff */
.L_x_15:
[----:B------:R-:W-:-:S00]  /*4d40*/  BRA `(.L_x_15) ;  /* 0xfffffffc00fc7947 */ /* 0x000fc0000383ffff */
[----:B------:R-:W-:-:S00]  /*4d50*/  NOP ;  /* 0x0000000000007918 */ /* 0x000fc00000000000 */
        /* <DEDUP_REMOVED lines=10> */
.L_x_18:


//--------------------- .nv.shared.reserved.0     --------------------------
	.section	.nv.shared.reserved.0,"aw",@nobits
	.weak		__nv_reservedSMEM_offset_0_alias
	.size		__nv_reservedSMEM_offset_0_alias, 0, 64
	.other		__nv_reservedSMEM_offset_0_alias,@"STO_CUDA_RESERVED_SHARED STV_DEFAULT"
__nv_reservedSMEM_offset_0_alias:
	.zero		0
	.zero		64


//--------------------- .nv.constant0.batched_affine3d --------------------------
	.section	.nv.constant0.batched_affine3d,"a",@progbits
	.sectionflags	@""
	.align	4
.nv.constant0.batched_affine3d:
	.zero		948


//--------------------- SYMBOLS --------------------------

	.type		.nv.reservedSmem.offset0,@object
	.size		.nv.reservedSmem.offset0,0x4
